//
// Generated by NVIDIA NVVM Compiler
//
// Compiler Build ID: CL-36424714
// Cuda compilation tools, release 13.0, V13.0.88
// Based on NVVM 20.0.0
//

.version 9.0
.target sm_100
.address_size 64

	// .globl	_Z17matmul_tensorcoreP6__halfS0_Pf
// _ZZ17matmul_tensorcoreP6__halfS0_PfE2As has been demoted
// _ZZ17matmul_tensorcoreP6__halfS0_PfE2Bs has been demoted
// _ZZ17matmul_tensorcoreP6__halfS0_PfE6result has been demoted
// _ZZ13matmul_sharedP6__halfS0_PfE2As has been demoted
// _ZZ13matmul_sharedP6__halfS0_PfE2Bs has been demoted

.visible .entry _Z17matmul_tensorcoreP6__halfS0_Pf(
	.param .u64 .ptr .align 1 _Z17matmul_tensorcoreP6__halfS0_Pf_param_0,
	.param .u64 .ptr .align 1 _Z17matmul_tensorcoreP6__halfS0_Pf_param_1,
	.param .u64 .ptr .align 1 _Z17matmul_tensorcoreP6__halfS0_Pf_param_2
)
{
	.reg .pred 	%p<31>;
	.reg .b16 	%rs<29>;
	.reg .b32 	%r<173>;
	.reg .b32 	%f<59>;
	.reg .b64 	%rd<28>;
	// demoted variable
	.shared .align 2 .b8 _ZZ17matmul_tensorcoreP6__halfS0_PfE2As[512];
	// demoted variable
	.shared .align 2 .b8 _ZZ17matmul_tensorcoreP6__halfS0_PfE2Bs[512];
	// demoted variable
	.shared .align 4 .b8 _ZZ17matmul_tensorcoreP6__halfS0_PfE6result[1024];
	ld.param.u64 	%rd6, [_Z17matmul_tensorcoreP6__halfS0_Pf_param_0];
	ld.param.u64 	%rd8, [_Z17matmul_tensorcoreP6__halfS0_Pf_param_1];
	cvta.to.global.u64 	%rd1, %rd8;
	cvta.to.global.u64 	%rd2, %rd6;
	mov.u32 	%r1, %ctaid.y;
	mov.u32 	%r21, %ctaid.x;
	shl.b32 	%r2, %r21, 4;
	setp.gt.u32 	%p1, %r1, 255;
	setp.gt.s32 	%p2, %r2, 4095;
	or.pred  	%p3, %p1, %p2;
	@%p3 bra 	$L__BB0_34;
	shl.b32 	%r23, %r1, 4;
	mov.u32 	%r3, %tid.y;
	mov.u32 	%r4, %tid.x;
	add.s32 	%r5, %r23, %r3;
	shl.b32 	%r6, %r5, 12;
	or.b32  	%r169, %r6, %r4;
	add.s32 	%r8, %r2, %r4;
	shl.b32 	%r24, %r3, 5;
	mov.u32 	%r25, _ZZ17matmul_tensorcoreP6__halfS0_PfE2Bs;
	add.s32 	%r26, %r25, %r24;
	shl.b32 	%r27, %r4, 1;
	add.s32 	%r9, %r26, %r27;
	shl.b32 	%r28, %r3, 12;
	or.b32  	%r29, %r4, %r28;
	add.s32 	%r30, %r29, %r2;
	add.s32 	%r171, %r30, 131072;
	add.s32 	%r170, %r3, 32;
	mul.wide.u32 	%rd9, %r169, 2;
	add.s64 	%rd10, %rd9, %rd2;
	add.s64 	%rd27, %rd10, 96;
	mov.f32 	%f51, 0f00000000;
	mov.b32 	%r172, -64;
	sub.s32 	%r35, 4096, %r4;
	mov.f32 	%f52, %f51;
	mov.f32 	%f53, %f51;
	mov.f32 	%f54, %f51;
	mov.f32 	%f55, %f51;
	mov.f32 	%f56, %f51;
	mov.f32 	%f57, %f51;
	mov.f32 	%f58, %f51;
$L__BB0_2:
	or.b32  	%r31, %r3, %r4;
	and.b32  	%r32, %r31, 1008;
	setp.ne.s32 	%p4, %r32, 0;
	add.s32 	%r16, %r172, 112;
	@%p4 bra 	$L__BB0_9;
	setp.gt.u32 	%p5, %r5, 4095;
	add.s32 	%r33, %r16, -48;
	setp.ge.u32 	%p6, %r33, %r35;
	or.pred  	%p7, %p5, %p6;
	@%p7 bra 	$L__BB0_5;
	ld.param.u64 	%rd25, [_Z17matmul_tensorcoreP6__halfS0_Pf_param_0];
	cvta.to.global.u64 	%rd11, %rd25;
	mul.wide.u32 	%rd12, %r169, 2;
	add.s64 	%rd13, %rd11, %rd12;
	ld.global.u16 	%rs25, [%rd13];
	bra.uni 	$L__BB0_6;
$L__BB0_5:
	mov.f32 	%f42, 0f00000000;
	// begin inline asm
	{  cvt.rn.f16.f32 %rs25, %f42;}

	// end inline asm
$L__BB0_6:
	shl.b32 	%r36, %r3, 5;
	mov.u32 	%r37, _ZZ17matmul_tensorcoreP6__halfS0_PfE2As;
	add.s32 	%r38, %r37, %r36;
	shl.b32 	%r39, %r4, 1;
	add.s32 	%r40, %r38, %r39;
	st.shared.u16 	[%r40], %rs25;
	add.s32 	%r41, %r170, -32;
	or.b32  	%r42, %r41, %r8;
	setp.gt.u32 	%p8, %r42, 4095;
	@%p8 bra 	$L__BB0_8;
	add.s32 	%r43, %r171, -131072;
	mul.wide.u32 	%rd14, %r43, 2;
	add.s64 	%rd15, %rd1, %rd14;
	ld.global.u16 	%rs15, [%rd15];
	st.shared.u16 	[%r9], %rs15;
	bra.uni 	$L__BB0_9;
$L__BB0_8:
	mov.f32 	%f43, 0f00000000;
	// begin inline asm
	{  cvt.rn.f16.f32 %rs14, %f43;}

	// end inline asm
	st.shared.u16 	[%r9], %rs14;
$L__BB0_9:
	or.b32  	%r44, %r3, %r4;
	and.b32  	%r45, %r44, 1008;
	setp.ne.s32 	%p9, %r45, 0;
	bar.sync 	0;
	mov.u32 	%r46, _ZZ17matmul_tensorcoreP6__halfS0_PfE2As;
	mov.b32 	%r47, 16;
	wmma.load.a.sync.aligned.row.m16n16k16.shared.f16 	{%r48, %r49, %r50, %r51, %r52, %r53, %r54, %r55}, [%r46], %r47;
	mov.u32 	%r56, _ZZ17matmul_tensorcoreP6__halfS0_PfE2Bs;
	wmma.load.b.sync.aligned.col.m16n16k16.shared.f16 	{%r57, %r58, %r59, %r60, %r61, %r62, %r63, %r64}, [%r56], %r47;
	wmma.mma.sync.aligned.row.col.m16n16k16.f32.f32 {%f9, %f10, %f11, %f12, %f13, %f14, %f15, %f16}, {%r48, %r49, %r50, %r51, %r52, %r53, %r54, %r55}, {%r57, %r58, %r59, %r60, %r61, %r62, %r63, %r64}, {%f58, %f57, %f56, %f55, %f54, %f53, %f52, %f51};
	bar.sync 	0;
	@%p9 bra 	$L__BB0_16;
	setp.lt.u32 	%p10, %r5, 4096;
	add.s32 	%r65, %r172, 80;
	setp.lt.u32 	%p11, %r65, %r35;
	and.pred  	%p12, %p10, %p11;
	@%p12 bra 	$L__BB0_12;
	mov.f32 	%f44, 0f00000000;
	// begin inline asm
	{  cvt.rn.f16.f32 %rs26, %f44;}

	// end inline asm
	bra.uni 	$L__BB0_13;
$L__BB0_12:
	ld.global.u16 	%rs26, [%rd27+-64];
$L__BB0_13:
	shl.b32 	%r68, %r3, 5;
	add.s32 	%r70, %r46, %r68;
	shl.b32 	%r71, %r4, 1;
	add.s32 	%r72, %r70, %r71;
	st.shared.u16 	[%r72], %rs26;
	add.s32 	%r73, %r170, -16;
	or.b32  	%r74, %r73, %r8;
	setp.lt.u32 	%p13, %r74, 4096;
	@%p13 bra 	$L__BB0_15;
	mov.f32 	%f45, 0f00000000;
	// begin inline asm
	{  cvt.rn.f16.f32 %rs17, %f45;}

	// end inline asm
	st.shared.u16 	[%r9], %rs17;
	bra.uni 	$L__BB0_16;
$L__BB0_15:
	add.s32 	%r75, %r171, -65536;
	mul.wide.u32 	%rd16, %r75, 2;
	add.s64 	%rd17, %rd1, %rd16;
	ld.global.u16 	%rs18, [%rd17];
	st.shared.u16 	[%r9], %rs18;
$L__BB0_16:
	or.b32  	%r76, %r3, %r4;
	and.b32  	%r77, %r76, 1008;
	setp.ne.s32 	%p14, %r77, 0;
	bar.sync 	0;
	mov.u32 	%r78, _ZZ17matmul_tensorcoreP6__halfS0_PfE2As;
	mov.b32 	%r79, 16;
	wmma.load.a.sync.aligned.row.m16n16k16.shared.f16 	{%r80, %r81, %r82, %r83, %r84, %r85, %r86, %r87}, [%r78], %r79;
	mov.u32 	%r88, _ZZ17matmul_tensorcoreP6__halfS0_PfE2Bs;
	wmma.load.b.sync.aligned.col.m16n16k16.shared.f16 	{%r89, %r90, %r91, %r92, %r93, %r94, %r95, %r96}, [%r88], %r79;
	wmma.mma.sync.aligned.row.col.m16n16k16.f32.f32 {%f17, %f18, %f19, %f20, %f21, %f22, %f23, %f24}, {%r80, %r81, %r82, %r83, %r84, %r85, %r86, %r87}, {%r89, %r90, %r91, %r92, %r93, %r94, %r95, %r96}, {%f9, %f10, %f11, %f12, %f13, %f14, %f15, %f16};
	bar.sync 	0;
	@%p14 bra 	$L__BB0_23;
	setp.lt.u32 	%p15, %r5, 4096;
	add.s32 	%r97, %r172, 96;
	setp.lt.u32 	%p16, %r97, %r35;
	and.pred  	%p17, %p15, %p16;
	@%p17 bra 	$L__BB0_19;
	mov.f32 	%f46, 0f00000000;
	// begin inline asm
	{  cvt.rn.f16.f32 %rs27, %f46;}

	// end inline asm
	bra.uni 	$L__BB0_20;
$L__BB0_19:
	ld.global.u16 	%rs27, [%rd27+-32];
$L__BB0_20:
	shl.b32 	%r100, %r3, 5;
	add.s32 	%r102, %r78, %r100;
	shl.b32 	%r103, %r4, 1;
	add.s32 	%r104, %r102, %r103;
	st.shared.u16 	[%r104], %rs27;
	or.b32  	%r105, %r170, %r8;
	setp.lt.u32 	%p18, %r105, 4096;
	@%p18 bra 	$L__BB0_22;
	mov.f32 	%f47, 0f00000000;
	// begin inline asm
	{  cvt.rn.f16.f32 %rs20, %f47;}

	// end inline asm
	st.shared.u16 	[%r9], %rs20;
	bra.uni 	$L__BB0_23;
$L__BB0_22:
	mul.wide.u32 	%rd18, %r171, 2;
	add.s64 	%rd19, %rd1, %rd18;
	ld.global.u16 	%rs21, [%rd19];
	st.shared.u16 	[%r9], %rs21;
$L__BB0_23:
	or.b32  	%r106, %r3, %r4;
	and.b32  	%r107, %r106, 1008;
	setp.ne.s32 	%p19, %r107, 0;
	bar.sync 	0;
	mov.u32 	%r108, _ZZ17matmul_tensorcoreP6__halfS0_PfE2As;
	mov.b32 	%r109, 16;
	wmma.load.a.sync.aligned.row.m16n16k16.shared.f16 	{%r110, %r111, %r112, %r113, %r114, %r115, %r116, %r117}, [%r108], %r109;
	mov.u32 	%r118, _ZZ17matmul_tensorcoreP6__halfS0_PfE2Bs;
	wmma.load.b.sync.aligned.col.m16n16k16.shared.f16 	{%r119, %r120, %r121, %r122, %r123, %r124, %r125, %r126}, [%r118], %r109;
	wmma.mma.sync.aligned.row.col.m16n16k16.f32.f32 {%f25, %f26, %f27, %f28, %f29, %f30, %f31, %f32}, {%r110, %r111, %r112, %r113, %r114, %r115, %r116, %r117}, {%r119, %r120, %r121, %r122, %r123, %r124, %r125, %r126}, {%f17, %f18, %f19, %f20, %f21, %f22, %f23, %f24};
	bar.sync 	0;
	@%p19 bra 	$L__BB0_30;
	setp.lt.u32 	%p20, %r5, 4096;
	add.s32 	%r129, %r172, 112;
	setp.lt.u32 	%p21, %r129, %r35;
	and.pred  	%p22, %p20, %p21;
	@%p22 bra 	$L__BB0_26;
	mov.f32 	%f48, 0f00000000;
	// begin inline asm
	{  cvt.rn.f16.f32 %rs28, %f48;}

	// end inline asm
	bra.uni 	$L__BB0_27;
$L__BB0_26:
	ld.global.u16 	%rs28, [%rd27];
$L__BB0_27:
	shl.b32 	%r130, %r3, 5;
	add.s32 	%r132, %r108, %r130;
	shl.b32 	%r133, %r4, 1;
	add.s32 	%r134, %r132, %r133;
	st.shared.u16 	[%r134], %rs28;
	add.s32 	%r135, %r170, 16;
	or.b32  	%r136, %r135, %r8;
	setp.lt.u32 	%p23, %r136, 4096;
	@%p23 bra 	$L__BB0_29;
	mov.f32 	%f49, 0f00000000;
	// begin inline asm
	{  cvt.rn.f16.f32 %rs23, %f49;}

	// end inline asm
	st.shared.u16 	[%r9], %rs23;
	bra.uni 	$L__BB0_30;
$L__BB0_29:
	add.s32 	%r137, %r171, 65536;
	mul.wide.u32 	%rd20, %r137, 2;
	add.s64 	%rd21, %rd1, %rd20;
	ld.global.u16 	%rs24, [%rd21];
	st.shared.u16 	[%r9], %rs24;
$L__BB0_30:
	bar.sync 	0;
	mov.u32 	%r138, _ZZ17matmul_tensorcoreP6__halfS0_PfE2As;
	mov.b32 	%r139, 16;
	wmma.load.a.sync.aligned.row.m16n16k16.shared.f16 	{%r140, %r141, %r142, %r143, %r144, %r145, %r146, %r147}, [%r138], %r139;
	mov.u32 	%r148, _ZZ17matmul_tensorcoreP6__halfS0_PfE2Bs;
	wmma.load.b.sync.aligned.col.m16n16k16.shared.f16 	{%r149, %r150, %r151, %r152, %r153, %r154, %r155, %r156}, [%r148], %r139;
	wmma.mma.sync.aligned.row.col.m16n16k16.f32.f32 {%f58, %f57, %f56, %f55, %f54, %f53, %f52, %f51}, {%r140, %r141, %r142, %r143, %r144, %r145, %r146, %r147}, {%r149, %r150, %r151, %r152, %r153, %r154, %r155, %r156}, {%f25, %f26, %f27, %f28, %f29, %f30, %f31, %f32};
	bar.sync 	0;
	add.s32 	%r172, %r172, 64;
	add.s32 	%r171, %r171, 262144;
	add.s32 	%r170, %r170, 64;
	add.s64 	%rd27, %rd27, 128;
	add.s32 	%r169, %r169, 64;
	setp.lt.u32 	%p24, %r172, 4032;
	@%p24 bra 	$L__BB0_2;
	setp.gt.u32 	%p25, %r1, 255;
	setp.gt.s32 	%p26, %r2, 4095;
	or.pred  	%p27, %p25, %p26;
	@%p27 bra 	$L__BB0_34;
	or.b32  	%r157, %r3, %r4;
	and.b32  	%r158, %r157, 1008;
	setp.ne.s32 	%p28, %r158, 0;
	mov.u32 	%r159, _ZZ17matmul_tensorcoreP6__halfS0_PfE6result;
	mov.b32 	%r160, 16;
	wmma.store.d.sync.aligned.row.m16n16k16.shared.f32 	[%r159], {%f58, %f57, %f56, %f55, %f54, %f53, %f52, %f51}, %r160;
	bar.sync 	0;
	or.b32  	%r162, %r5, %r8;
	setp.gt.u32 	%p29, %r162, 4095;
	or.pred  	%p30, %p28, %p29;
	@%p30 bra 	$L__BB0_34;
	ld.param.u64 	%rd26, [_Z17matmul_tensorcoreP6__halfS0_Pf_param_2];
	shl.b32 	%r163, %r3, 6;
	add.s32 	%r165, %r159, %r163;
	shl.b32 	%r166, %r4, 2;
	add.s32 	%r167, %r165, %r166;
	ld.shared.f32 	%f50, [%r167];
	add.s32 	%r168, %r6, %r8;
	cvta.to.global.u64 	%rd22, %rd26;
	mul.wide.u32 	%rd23, %r168, 4;
	add.s64 	%rd24, %rd22, %rd23;
	st.global.f32 	[%rd24], %f50;
$L__BB0_34:
	ret;

}
	// .globl	_Z13matmul_sharedP6__halfS0_Pf
.visible .entry _Z13matmul_sharedP6__halfS0_Pf(
	.param .u64 .ptr .align 1 _Z13matmul_sharedP6__halfS0_Pf_param_0,
	.param .u64 .ptr .align 1 _Z13matmul_sharedP6__halfS0_Pf_param_1,
	.param .u64 .ptr .align 1 _Z13matmul_sharedP6__halfS0_Pf_param_2
)
{
	.reg .pred 	%p<20>;
	.reg .b16 	%rs<85>;
	.reg .b32 	%r<42>;
	.reg .b32 	%f<110>;
	.reg .b64 	%rd<21>;
	// demoted variable
	.shared .align 2 .b8 _ZZ13matmul_sharedP6__halfS0_PfE2As[512];
	// demoted variable
	.shared .align 2 .b8 _ZZ13matmul_sharedP6__halfS0_PfE2Bs[512];
	ld.param.u64 	%rd7, [_Z13matmul_sharedP6__halfS0_Pf_param_0];
	ld.param.u64 	%rd8, [_Z13matmul_sharedP6__halfS0_Pf_param_1];
	ld.param.u64 	%rd6, [_Z13matmul_sharedP6__halfS0_Pf_param_2];
	cvta.to.global.u64 	%rd1, %rd8;
	cvta.to.global.u64 	%rd2, %rd7;
	mov.u32 	%r22, %ctaid.y;
	shl.b32 	%r23, %r22, 4;
	mov.u32 	%r40, %tid.y;
	add.s32 	%r2, %r23, %r40;
	mov.u32 	%r24, %ctaid.x;
	shl.b32 	%r25, %r24, 4;
	mov.u32 	%r26, %tid.x;
	add.s32 	%r3, %r25, %r26;
	setp.lt.u32 	%p2, %r2, 4096;
	sub.s32 	%r4, 4096, %r26;
	shl.b32 	%r27, %r40, 5;
	mov.u32 	%r28, _ZZ13matmul_sharedP6__halfS0_PfE2As;
	add.s32 	%r5, %r28, %r27;
	shl.b32 	%r29, %r26, 1;
	add.s32 	%r6, %r5, %r29;
	shl.b32 	%r7, %r2, 12;
	or.b32  	%r38, %r7, %r26;
	setp.lt.s32 	%p3, %r3, 4096;
	mov.u32 	%r30, _ZZ13matmul_sharedP6__halfS0_PfE2Bs;
	add.s32 	%r10, %r30, %r29;
	add.s32 	%r9, %r10, %r27;
	and.pred  	%p1, %p2, %p3;
	mul.wide.u32 	%rd9, %r38, 2;
	add.s64 	%rd10, %rd9, %rd2;
	add.s64 	%rd20, %rd10, 32;
	shl.b32 	%r31, %r40, 12;
	or.b32  	%r32, %r26, %r31;
	add.s32 	%r39, %r32, %r25;
	mov.f32 	%f108, 0f00000000;
	mov.b32 	%r41, 16;
	not.pred 	%p10, %p1;
$L__BB1_1:
	setp.gt.u32 	%p4, %r2, 4095;
	add.s32 	%r16, %r41, -16;
	setp.ge.u32 	%p5, %r16, %r4;
	or.pred  	%p6, %p4, %p5;
	@%p6 bra 	$L__BB1_3;
	mul.wide.u32 	%rd11, %r38, 2;
	add.s64 	%rd12, %rd2, %rd11;
	ld.global.u16 	%rs81, [%rd12];
	bra.uni 	$L__BB1_4;
$L__BB1_3:
	mov.f32 	%f7, 0f00000000;
	// begin inline asm
	{  cvt.rn.f16.f32 %rs81, %f7;}

	// end inline asm
$L__BB1_4:
	setp.gt.s32 	%p7, %r3, 4095;
	st.shared.u16 	[%r6], %rs81;
	setp.gt.u32 	%p8, %r40, 4095;
	or.pred  	%p9, %p7, %p8;
	@%p9 bra 	$L__BB1_6;
	mul.wide.u32 	%rd13, %r39, 2;
	add.s64 	%rd14, %rd1, %rd13;
	ld.global.u16 	%rs82, [%rd14];
	bra.uni 	$L__BB1_7;
$L__BB1_6:
	mov.f32 	%f8, 0f00000000;
	// begin inline asm
	{  cvt.rn.f16.f32 %rs82, %f8;}

	// end inline asm
$L__BB1_7:
	st.shared.u16 	[%r9], %rs82;
	bar.sync 	0;
	@%p10 bra 	$L__BB1_9;
	ld.shared.u16 	%rs15, [%r5];
	// begin inline asm
	{  cvt.f32.f16 %f9, %rs15;}

	// end inline asm
	ld.shared.u16 	%rs16, [%r10];
	// begin inline asm
	{  cvt.f32.f16 %f10, %rs16;}

	// end inline asm
	fma.rn.f32 	%f41, %f9, %f10, 0f00000000;
	ld.shared.u16 	%rs17, [%r5+2];
	// begin inline asm
	{  cvt.f32.f16 %f11, %rs17;}

	// end inline asm
	ld.shared.u16 	%rs18, [%r10+32];
	// begin inline asm
	{  cvt.f32.f16 %f12, %rs18;}

	// end inline asm
	fma.rn.f32 	%f42, %f11, %f12, %f41;
	ld.shared.u16 	%rs19, [%r5+4];
	// begin inline asm
	{  cvt.f32.f16 %f13, %rs19;}

	// end inline asm
	ld.shared.u16 	%rs20, [%r10+64];
	// begin inline asm
	{  cvt.f32.f16 %f14, %rs20;}

	// end inline asm
	fma.rn.f32 	%f43, %f13, %f14, %f42;
	ld.shared.u16 	%rs21, [%r5+6];
	// begin inline asm
	{  cvt.f32.f16 %f15, %rs21;}

	// end inline asm
	ld.shared.u16 	%rs22, [%r10+96];
	// begin inline asm
	{  cvt.f32.f16 %f16, %rs22;}

	// end inline asm
	fma.rn.f32 	%f44, %f15, %f16, %f43;
	ld.shared.u16 	%rs23, [%r5+8];
	// begin inline asm
	{  cvt.f32.f16 %f17, %rs23;}

	// end inline asm
	ld.shared.u16 	%rs24, [%r10+128];
	// begin inline asm
	{  cvt.f32.f16 %f18, %rs24;}

	// end inline asm
	fma.rn.f32 	%f45, %f17, %f18, %f44;
	ld.shared.u16 	%rs25, [%r5+10];
	// begin inline asm
	{  cvt.f32.f16 %f19, %rs25;}

	// end inline asm
	ld.shared.u16 	%rs26, [%r10+160];
	// begin inline asm
	{  cvt.f32.f16 %f20, %rs26;}

	// end inline asm
	fma.rn.f32 	%f46, %f19, %f20, %f45;
	ld.shared.u16 	%rs27, [%r5+12];
	// begin inline asm
	{  cvt.f32.f16 %f21, %rs27;}

	// end inline asm
	ld.shared.u16 	%rs28, [%r10+192];
	// begin inline asm
	{  cvt.f32.f16 %f22, %rs28;}

	// end inline asm
	fma.rn.f32 	%f47, %f21, %f22, %f46;
	ld.shared.u16 	%rs29, [%r5+14];
	// begin inline asm
	{  cvt.f32.f16 %f23, %rs29;}

	// end inline asm
	ld.shared.u16 	%rs30, [%r10+224];
	// begin inline asm
	{  cvt.f32.f16 %f24, %rs30;}

	// end inline asm
	fma.rn.f32 	%f48, %f23, %f24, %f47;
	ld.shared.u16 	%rs31, [%r5+16];
	// begin inline asm
	{  cvt.f32.f16 %f25, %rs31;}

	// end inline asm
	ld.shared.u16 	%rs32, [%r10+256];
	// begin inline asm
	{  cvt.f32.f16 %f26, %rs32;}

	// end inline asm
	fma.rn.f32 	%f49, %f25, %f26, %f48;
	ld.shared.u16 	%rs33, [%r5+18];
	// begin inline asm
	{  cvt.f32.f16 %f27, %rs33;}

	// end inline asm
	ld.shared.u16 	%rs34, [%r10+288];
	// begin inline asm
	{  cvt.f32.f16 %f28, %rs34;}

	// end inline asm
	fma.rn.f32 	%f50, %f27, %f28, %f49;
	ld.shared.u16 	%rs35, [%r5+20];
	// begin inline asm
	{  cvt.f32.f16 %f29, %rs35;}

	// end inline asm
	ld.shared.u16 	%rs36, [%r10+320];
	// begin inline asm
	{  cvt.f32.f16 %f30, %rs36;}

	// end inline asm
	fma.rn.f32 	%f51, %f29, %f30, %f50;
	ld.shared.u16 	%rs37, [%r5+22];
	// begin inline asm
	{  cvt.f32.f16 %f31, %rs37;}

	// end inline asm
	ld.shared.u16 	%rs38, [%r10+352];
	// begin inline asm
	{  cvt.f32.f16 %f32, %rs38;}

	// end inline asm
	fma.rn.f32 	%f52, %f31, %f32, %f51;
	ld.shared.u16 	%rs39, [%r5+24];
	// begin inline asm
	{  cvt.f32.f16 %f33, %rs39;}

	// end inline asm
	ld.shared.u16 	%rs40, [%r10+384];
	// begin inline asm
	{  cvt.f32.f16 %f34, %rs40;}

	// end inline asm
	fma.rn.f32 	%f53, %f33, %f34, %f52;
	ld.shared.u16 	%rs41, [%r5+26];
	// begin inline asm
	{  cvt.f32.f16 %f35, %rs41;}

	// end inline asm
	ld.shared.u16 	%rs42, [%r10+416];
	// begin inline asm
	{  cvt.f32.f16 %f36, %rs42;}

	// end inline asm
	fma.rn.f32 	%f54, %f35, %f36, %f53;
	ld.shared.u16 	%rs43, [%r5+28];
	// begin inline asm
	{  cvt.f32.f16 %f37, %rs43;}

	// end inline asm
	ld.shared.u16 	%rs44, [%r10+448];
	// begin inline asm
	{  cvt.f32.f16 %f38, %rs44;}

	// end inline asm
	fma.rn.f32 	%f55, %f37, %f38, %f54;
	ld.shared.u16 	%rs45, [%r5+30];
	// begin inline asm
	{  cvt.f32.f16 %f39, %rs45;}

	// end inline asm
	ld.shared.u16 	%rs46, [%r10+480];
	// begin inline asm
	{  cvt.f32.f16 %f40, %rs46;}

	// end inline asm
	fma.rn.f32 	%f56, %f39, %f40, %f55;
	add.f32 	%f108, %f108, %f56;
$L__BB1_9:
	setp.lt.u32 	%p11, %r2, 4096;
	bar.sync 	0;
	setp.lt.u32 	%p12, %r41, %r4;
	and.pred  	%p13, %p11, %p12;
	@%p13 bra 	$L__BB1_11;
	mov.f32 	%f57, 0f00000000;
	// begin inline asm
	{  cvt.rn.f16.f32 %rs83, %f57;}

	// end inline asm
	bra.uni 	$L__BB1_12;
$L__BB1_11:
	ld.global.u16 	%rs83, [%rd20];
$L__BB1_12:
	setp.lt.s32 	%p14, %r3, 4096;
	st.shared.u16 	[%r6], %rs83;
	add.s32 	%r35, %r40, 16;
	setp.lt.u32 	%p15, %r35, 4096;
	and.pred  	%p16, %p14, %p15;
	@%p16 bra 	$L__BB1_14;
	mov.f32 	%f58, 0f00000000;
	// begin inline asm
	{  cvt.rn.f16.f32 %rs84, %f58;}

	// end inline asm
	bra.uni 	$L__BB1_15;
$L__BB1_14:
	add.s32 	%r36, %r39, 65536;
	mul.wide.u32 	%rd15, %r36, 2;
	add.s64 	%rd16, %rd1, %rd15;
	ld.global.u16 	%rs84, [%rd16];
$L__BB1_15:
	st.shared.u16 	[%r9], %rs84;
	bar.sync 	0;
	@%p10 bra 	$L__BB1_17;
	ld.shared.u16 	%rs49, [%r5];
	// begin inline asm
	{  cvt.f32.f16 %f59, %rs49;}

	// end inline asm
	ld.shared.u16 	%rs50, [%r10];
	// begin inline asm
	{  cvt.f32.f16 %f60, %rs50;}

	// end inline asm
	fma.rn.f32 	%f91, %f59, %f60, 0f00000000;
	ld.shared.u16 	%rs51, [%r5+2];
	// begin inline asm
	{  cvt.f32.f16 %f61, %rs51;}

	// end inline asm
	ld.shared.u16 	%rs52, [%r10+32];
	// begin inline asm
	{  cvt.f32.f16 %f62, %rs52;}

	// end inline asm
	fma.rn.f32 	%f92, %f61, %f62, %f91;
	ld.shared.u16 	%rs53, [%r5+4];
	// begin inline asm
	{  cvt.f32.f16 %f63, %rs53;}

	// end inline asm
	ld.shared.u16 	%rs54, [%r10+64];
	// begin inline asm
	{  cvt.f32.f16 %f64, %rs54;}

	// end inline asm
	fma.rn.f32 	%f93, %f63, %f64, %f92;
	ld.shared.u16 	%rs55, [%r5+6];
	// begin inline asm
	{  cvt.f32.f16 %f65, %rs55;}

	// end inline asm
	ld.shared.u16 	%rs56, [%r10+96];
	// begin inline asm
	{  cvt.f32.f16 %f66, %rs56;}

	// end inline asm
	fma.rn.f32 	%f94, %f65, %f66, %f93;
	ld.shared.u16 	%rs57, [%r5+8];
	// begin inline asm
	{  cvt.f32.f16 %f67, %rs57;}

	// end inline asm
	ld.shared.u16 	%rs58, [%r10+128];
	// begin inline asm
	{  cvt.f32.f16 %f68, %rs58;}

	// end inline asm
	fma.rn.f32 	%f95, %f67, %f68, %f94;
	ld.shared.u16 	%rs59, [%r5+10];
	// begin inline asm
	{  cvt.f32.f16 %f69, %rs59;}

	// end inline asm
	ld.shared.u16 	%rs60, [%r10+160];
	// begin inline asm
	{  cvt.f32.f16 %f70, %rs60;}

	// end inline asm
	fma.rn.f32 	%f96, %f69, %f70, %f95;
	ld.shared.u16 	%rs61, [%r5+12];
	// begin inline asm
	{  cvt.f32.f16 %f71, %rs61;}

	// end inline asm
	ld.shared.u16 	%rs62, [%r10+192];
	// begin inline asm
	{  cvt.f32.f16 %f72, %rs62;}

	// end inline asm
	fma.rn.f32 	%f97, %f71, %f72, %f96;
	ld.shared.u16 	%rs63, [%r5+14];
	// begin inline asm
	{  cvt.f32.f16 %f73, %rs63;}

	// end inline asm
	ld.shared.u16 	%rs64, [%r10+224];
	// begin inline asm
	{  cvt.f32.f16 %f74, %rs64;}

	// end inline asm
	fma.rn.f32 	%f98, %f73, %f74, %f97;
	ld.shared.u16 	%rs65, [%r5+16];
	// begin inline asm
	{  cvt.f32.f16 %f75, %rs65;}

	// end inline asm
	ld.shared.u16 	%rs66, [%r10+256];
	// begin inline asm
	{  cvt.f32.f16 %f76, %rs66;}

	// end inline asm
	fma.rn.f32 	%f99, %f75, %f76, %f98;
	ld.shared.u16 	%rs67, [%r5+18];
	// begin inline asm
	{  cvt.f32.f16 %f77, %rs67;}

	// end inline asm
	ld.shared.u16 	%rs68, [%r10+288];
	// begin inline asm
	{  cvt.f32.f16 %f78, %rs68;}

	// end inline asm
	fma.rn.f32 	%f100, %f77, %f78, %f99;
	ld.shared.u16 	%rs69, [%r5+20];
	// begin inline asm
	{  cvt.f32.f16 %f79, %rs69;}

	// end inline asm
	ld.shared.u16 	%rs70, [%r10+320];
	// begin inline asm
	{  cvt.f32.f16 %f80, %rs70;}

	// end inline asm
	fma.rn.f32 	%f101, %f79, %f80, %f100;
	ld.shared.u16 	%rs71, [%r5+22];
	// begin inline asm
	{  cvt.f32.f16 %f81, %rs71;}

	// end inline asm
	ld.shared.u16 	%rs72, [%r10+352];
	// begin inline asm
	{  cvt.f32.f16 %f82, %rs72;}

	// end inline asm
	fma.rn.f32 	%f102, %f81, %f82, %f101;
	ld.shared.u16 	%rs73, [%r5+24];
	// begin inline asm
	{  cvt.f32.f16 %f83, %rs73;}

	// end inline asm
	ld.shared.u16 	%rs74, [%r10+384];
	// begin inline asm
	{  cvt.f32.f16 %f84, %rs74;}

	// end inline asm
	fma.rn.f32 	%f103, %f83, %f84, %f102;
	ld.shared.u16 	%rs75, [%r5+26];
	// begin inline asm
	{  cvt.f32.f16 %f85, %rs75;}

	// end inline asm
	ld.shared.u16 	%rs76, [%r10+416];
	// begin inline asm
	{  cvt.f32.f16 %f86, %rs76;}

	// end inline asm
	fma.rn.f32 	%f104, %f85, %f86, %f103;
	ld.shared.u16 	%rs77, [%r5+28];
	// begin inline asm
	{  cvt.f32.f16 %f87, %rs77;}

	// end inline asm
	ld.shared.u16 	%rs78, [%r10+448];
	// begin inline asm
	{  cvt.f32.f16 %f88, %rs78;}

	// end inline asm
	fma.rn.f32 	%f105, %f87, %f88, %f104;
	ld.shared.u16 	%rs79, [%r5+30];
	// begin inline asm
	{  cvt.f32.f16 %f89, %rs79;}

	// end inline asm
	ld.shared.u16 	%rs80, [%r10+480];
	// begin inline asm
	{  cvt.f32.f16 %f90, %rs80;}

	// end inline asm
	fma.rn.f32 	%f106, %f89, %f90, %f105;
	add.f32 	%f108, %f108, %f106;
$L__BB1_17:
	bar.sync 	0;
	add.s64 	%rd20, %rd20, 64;
	add.s32 	%r41, %r41, 32;
	add.s32 	%r40, %r40, 32;
	add.s32 	%r39, %r39, 131072;
	add.s32 	%r38, %r38, 32;
	setp.lt.u32 	%p18, %r16, 4064;
	@%p18 bra 	$L__BB1_1;
	@%p10 bra 	$L__BB1_20;
	add.s32 	%r37, %r7, %r3;
	cvta.to.global.u64 	%rd17, %rd6;
	mul.wide.s32 	%rd18, %r37, 4;
	add.s64 	%rd19, %rd17, %rd18;
	st.global.f32 	[%rd19], %f108;
$L__BB1_20:
	ret;

}


// ===== COMPILED SASS (sm_100) =====

	.target	sm_100

	.elftype	@"ET_EXEC"


//--------------------- .note.nv.tkinfo           --------------------------
	.section	.note.nv.tkinfo,"",@"SHT_NOTE"
	.sectionflags	@"SHF_NOTE_NV_TKINFO"
	.tkinfo
        /*0018*/ 	.word	0x00000002
        /*0030*/ 	.string	""
        /*0030*/ 	.string	"ptxas"
        /*0030*/ 	.string	"Cuda compilation tools, release 13.0, V13.0.88"
        /*0030*/ 	.string	"Build cuda_13.0.r13.0/compiler.36424714_0"
        /*0030*/ 	.string	"-arch sm_100 -m 64 "



//--------------------- .note.nv.cuinfo           --------------------------
	.section	.note.nv.cuinfo,"",@"SHT_NOTE"
	.sectionflags	@"SHF_NOTE_NV_CUINFO"
        /*0018*/ 	.short	0x0002
        /*001a*/ 	.short	0x0064
        /*001c*/ 	.short	0x0082
	.zero		2


//--------------------- .nv.info                  --------------------------
	.section	.nv.info,"",@"SHT_CUDA_INFO"
	.align	4


	//----- nvinfo : EIATTR_REGCOUNT
	.align		4
        /*0000*/ 	.byte	0x04, 0x2f
        /*0002*/ 	.short	(.L_1 - .L_0)
	.align		4
.L_0:
        /*0004*/ 	.word	index@(_Z17matmul_tensorcoreP6__halfS0_Pf)
        /*0008*/ 	.word	0x00000024


	//----- nvinfo : EIATTR_FRAME_SIZE
	.align		4
.L_1:
        /*000c*/ 	.byte	0x04, 0x11
        /*000e*/ 	.short	(.L_3 - .L_2)
	.align		4
.L_2:
        /*0010*/ 	.word	index@(_Z17matmul_tensorcoreP6__halfS0_Pf)
        /*0014*/ 	.word	0x00000000


	//----- nvinfo : EIATTR_REGCOUNT
	.align		4
.L_3:
        /*0018*/ 	.byte	0x04, 0x2f
        /*001a*/ 	.short	(.L_5 - .L_4)
	.align		4
.L_4:
        /*001c*/ 	.word	index@(_Z13matmul_sharedP6__halfS0_Pf)
        /*0020*/ 	.word	0x0000001e


	//----- nvinfo : EIATTR_FRAME_SIZE
	.align		4
.L_5:
        /*0024*/ 	.byte	0x04, 0x11
        /*0026*/ 	.short	(.L_7 - .L_6)
	.align		4
.L_6:
        /*0028*/ 	.word	index@(_Z13matmul_sharedP6__halfS0_Pf)
        /*002c*/ 	.word	0x00000000


	//----- nvinfo : EIATTR_MIN_STACK_SIZE
	.align		4
.L_7:
        /*0030*/ 	.byte	0x04, 0x12
        /*0032*/ 	.short	(.L_9 - .L_8)
	.align		4
.L_8:
        /*0034*/ 	.word	index@(_Z13matmul_sharedP6__halfS0_Pf)
        /*0038*/ 	.word	0x00000000


	//----- nvinfo : EIATTR_MIN_STACK_SIZE
	.align		4
.L_9:
        /*003c*/ 	.byte	0x04, 0x12
        /*003e*/ 	.short	(.L_11 - .L_10)
	.align		4
.L_10:
        /*0040*/ 	.word	index@(_Z17matmul_tensorcoreP6__halfS0_Pf)
        /*0044*/ 	.word	0x00000000
.L_11:


//--------------------- .nv.compat                --------------------------
	.section	.nv.compat,"",@"SHT_CUDA_COMPAT_INFO"
	.align	4
        /*0000*/ 	.byte	0x02, 0x09, 0x00, 0x00, 0x02, 0x02, 0x01, 0x00, 0x02, 0x05, 0x05, 0x00, 0x03, 0x07, 0x01, 0x01
        /*0010*/ 	.byte	0x02, 0x03, 0x00, 0x00, 0x02, 0x06, 0x01, 0x00, 0x04, 0x0b, 0x08, 0x00, 0x09, 0x00, 0x00, 0x00
        /*0020*/ 	.byte	0x00, 0x00, 0x00, 0x00


//--------------------- .nv.info._Z13matmul_sharedP6__halfS0_Pf --------------------------
	.section	.nv.info._Z13matmul_sharedP6__halfS0_Pf,"",@"SHT_CUDA_INFO"
	.sectionflags	@""
	.align	4


	//----- nvinfo : EIATTR_CUDA_API_VERSION
	.align		4
        /*0000*/ 	.byte	0x04, 0x37
        /*0002*/ 	.short	(.L_13 - .L_12)
.L_12:
        /*0004*/ 	.word	0x00000082


	//----- nvinfo : EIATTR_KPARAM_INFO
	.align		4
.L_13:
        /*0008*/ 	.byte	0x04, 0x17
        /*000a*/ 	.short	(.L_15 - .L_14)
.L_14:
        /*000c*/ 	.word	0x00000000
        /*0010*/ 	.short	0x0002
        /*0012*/ 	.short	0x0010
        /*0014*/ 	.byte	0x00, 0xf5, 0x21, 0x00


	//----- nvinfo : EIATTR_KPARAM_INFO
	.align		4
.L_15:
        /*0018*/ 	.byte	0x04, 0x17
        /*001a*/ 	.short	(.L_17 - .L_16)
.L_16:
        /*001c*/ 	.word	0x00000000
        /*0020*/ 	.short	0x0001
        /*0022*/ 	.short	0x0008
        /*0024*/ 	.byte	0x00, 0xf5, 0x21, 0x00


	//----- nvinfo : EIATTR_KPARAM_INFO
	.align		4
.L_17:
        /*0028*/ 	.byte	0x04, 0x17
        /*002a*/ 	.short	(.L_19 - .L_18)
.L_18:
        /*002c*/ 	.word	0x00000000
        /*0030*/ 	.short	0x0000
        /*0032*/ 	.short	0x0000
        /*0034*/ 	.byte	0x00, 0xf5, 0x21, 0x00


	//----- nvinfo : EIATTR_SPARSE_MMA_MASK
	.align		4
.L_19:
        /*0038*/ 	.byte	0x03, 0x50
        /*003a*/ 	.short	0x0000


	//----- nvinfo : EIATTR_MAXREG_COUNT
	.align		4
        /*003c*/ 	.byte	0x03, 0x1b
        /*003e*/ 	.short	0x00ff


	//----- nvinfo : EIATTR_NUM_BARRIERS
	.align		4
        /*0040*/ 	.byte	0x02, 0x4c
        /*0042*/ 	.byte	0x01
	.zero		1


	//----- nvinfo : EIATTR_MERCURY_ISA_VERSION
	.align		4
        /*0044*/ 	.byte	0x03, 0x5f
        /*0046*/ 	.short	0x0101


	//----- nvinfo : EIATTR_VRC_CTA_INIT_COUNT
	.align		4
        /*0048*/ 	.byte	0x02, 0x4a
	.zero		1
	.zero		1


	//----- nvinfo : EIATTR_EXIT_INSTR_OFFSETS
	.align		4
        /*004c*/ 	.byte	0x04, 0x1c
        /*004e*/ 	.short	(.L_21 - .L_20)


	//   ....[0]....
.L_20:
        /*0050*/ 	.word	0x00000da0


	//   ....[1]....
        /*0054*/ 	.word	0x00000df0


	//----- nvinfo : EIATTR_CRS_STACK_SIZE
	.align		4
.L_21:
        /*0058*/ 	.byte	0x04, 0x1e
        /*005a*/ 	.short	(.L_23 - .L_22)
.L_22:
        /*005c*/ 	.word	0x00000000


	//----- nvinfo : EIATTR_CBANK_PARAM_SIZE
	.align		4
.L_23:
        /*0060*/ 	.byte	0x03, 0x19
        /*0062*/ 	.short	0x0018


	//----- nvinfo : EIATTR_PARAM_CBANK
	.align		4
        /*0064*/ 	.byte	0x04, 0x0a
        /*0066*/ 	.short	(.L_25 - .L_24)
	.align		4
.L_24:
        /*0068*/ 	.word	index@(.nv.constant0._Z13matmul_sharedP6__halfS0_Pf)
        /*006c*/ 	.short	0x0380
        /*006e*/ 	.short	0x0018


	//----- nvinfo : EIATTR_SW_WAR
	.align		4
.L_25:
        /*0070*/ 	.byte	0x04, 0x36
        /*0072*/ 	.short	(.L_27 - .L_26)
.L_26:
        /*0074*/ 	.word	0x00000008
.L_27:


//--------------------- .nv.info._Z17matmul_tensorcoreP6__halfS0_Pf --------------------------
	.section	.nv.info._Z17matmul_tensorcoreP6__halfS0_Pf,"",@"SHT_CUDA_INFO"
	.sectionflags	@""
	.align	4


	//----- nvinfo : EIATTR_CUDA_API_VERSION
	.align		4
        /*0000*/ 	.byte	0x04, 0x37
        /*0002*/ 	.short	(.L_29 - .L_28)
.L_28:
        /*0004*/ 	.word	0x00000082


	//----- nvinfo : EIATTR_KPARAM_INFO
	.align		4
.L_29:
        /*0008*/ 	.byte	0x04, 0x17
        /*000a*/ 	.short	(.L_31 - .L_30)
.L_30:
        /*000c*/ 	.word	0x00000000
        /*0010*/ 	.short	0x0002
        /*0012*/ 	.short	0x0010
        /*0014*/ 	.byte	0x00, 0xf5, 0x21, 0x00


	//----- nvinfo : EIATTR_KPARAM_INFO
	.align		4
.L_31:
        /*0018*/ 	.byte	0x04, 0x17
        /*001a*/ 	.short	(.L_33 - .L_32)
.L_32:
        /*001c*/ 	.word	0x00000000
        /*0020*/ 	.short	0x0001
        /*0022*/ 	.short	0x0008
        /*0024*/ 	.byte	0x00, 0xf5, 0x21, 0x00


	//----- nvinfo : EIATTR_KPARAM_INFO
	.align		4
.L_33:
        /*0028*/ 	.byte	0x04, 0x17
        /*002a*/ 	.short	(.L_35 - .L_34)
.L_34:
        /*002c*/ 	.word	0x00000000
        /*0030*/ 	.short	0x0000
        /*0032*/ 	.short	0x0000
        /*0034*/ 	.byte	0x00, 0xf5, 0x21, 0x00


	//----- nvinfo : EIATTR_SPARSE_MMA_MASK
	.align		4
.L_35:
        /*0038*/ 	.byte	0x03, 0x50
        /*003a*/ 	.short	0x0000


	//----- nvinfo : EIATTR_WMMA_USED
	.align		4
        /*003c*/ 	.byte	0x01, 0x2b
	.zero		2


	//----- nvinfo : EIATTR_MAXREG_COUNT
	.align		4
        /*0040*/ 	.byte	0x03, 0x1b
        /*0042*/ 	.short	0x00ff


	//----- nvinfo : EIATTR_NUM_BARRIERS
	.align		4
        /*0044*/ 	.byte	0x02, 0x4c
        /*0046*/ 	.byte	0x01
	.zero		1


	//----- nvinfo : EIATTR_MERCURY_ISA_VERSION
	.align		4
        /*0048*/ 	.byte	0x03, 0x5f
        /*004a*/ 	.short	0x0101


	//----- nvinfo : EIATTR_VRC_CTA_INIT_COUNT
	.align		4
        /*004c*/ 	.byte	0x02, 0x4a
	.zero		1
	.zero		1


	//----- nvinfo : EIATTR_EXIT_INSTR_OFFSETS
	.align		4
        /*0050*/ 	.byte	0x04, 0x1c
        /*0052*/ 	.short	(.L_37 - .L_36)


	//   ....[0]....
.L_36:
        /*0054*/ 	.word	0x00000060


	//   ....[1]....
        /*0058*/ 	.word	0x00000ac0


	//   ....[2]....
        /*005c*/ 	.word	0x00000ba0


	//   ....[3]....
        /*0060*/ 	.word	0x00000c50


	//----- nvinfo : EIATTR_CRS_STACK_SIZE
	.align		4
.L_37:
        /*0064*/ 	.byte	0x04, 0x1e
        /*0066*/ 	.short	(.L_39 - .L_38)
.L_38:
        /*0068*/ 	.word	0x00000000


	//----- nvinfo : EIATTR_CBANK_PARAM_SIZE
	.align		4
.L_39:
        /*006c*/ 	.byte	0x03, 0x19
        /*006e*/ 	.short	0x0018


	//----- nvinfo : EIATTR_PARAM_CBANK
	.align		4
        /*0070*/ 	.byte	0x04, 0x0a
        /*0072*/ 	.short	(.L_41 - .L_40)
	.align		4
.L_40:
        /*0074*/ 	.word	index@(.nv.constant0._Z17matmul_tensorcoreP6__halfS0_Pf)
        /*0078*/ 	.short	0x0380
        /*007a*/ 	.short	0x0018


	//----- nvinfo : EIATTR_SW_WAR
	.align		4
.L_41:
        /*007c*/ 	.byte	0x04, 0x36
        /*007e*/ 	.short	(.L_43 - .L_42)
.L_42:
        /*0080*/ 	.word	0x00000008
.L_43:


//--------------------- .nv.callgraph             --------------------------
	.section	.nv.callgraph,"",@"SHT_CUDA_CALLGRAPH"
	.align	4
	.sectionentsize	8
	.align		4
        /*0000*/ 	.word	0x00000000
	.align		4
        /*0004*/ 	.word	0xffffffff
	.align		4
        /*0008*/ 	.word	0x00000000
	.align		4
        /*000c*/ 	.word	0xfffffffe
	.align		4
        /*0010*/ 	.word	0x00000000
	.align		4
        /*0014*/ 	.word	0xfffffffd
	.align		4
        /*0018*/ 	.word	0x00000000
	.align		4
        /*001c*/ 	.word	0xfffffffc


//--------------------- .text._Z13matmul_sharedP6__halfS0_Pf --------------------------
	.section	.text._Z13matmul_sharedP6__halfS0_Pf,"ax",@progbits
	.align	128
        .global         _Z13matmul_sharedP6__halfS0_Pf
        .type           _Z13matmul_sharedP6__halfS0_Pf,@function
        .size           _Z13matmul_sharedP6__halfS0_Pf,(.L_x_16 - _Z13matmul_sharedP6__halfS0_Pf)
        .other          _Z13matmul_sharedP6__halfS0_Pf,@"STO_CUDA_ENTRY STV_DEFAULT"
_Z13matmul_sharedP6__halfS0_Pf:
.text._Z13matmul_sharedP6__halfS0_Pf:
[----:B------:R-:W-:Y:S01]  /*0000*/  LDC R1, c[0x0][0x37c] ;  /* 0x0000df00ff017b82 */ /* 0x000fe20000000800 */
[----:B------:R-:W0:Y:S07]  /*0010*/  S2R R0, SR_TID.Y ;  /* 0x0000000000007919 */ /* 0x000e2e0000002200 */
[----:B------:R-:W1:Y:S01]  /*0020*/  LDC.64 R6, c[0x0][0x380] ;  /* 0x0000e000ff067b82 */ /* 0x000e620000000a00 */
[----:B------:R-:W-:Y:S01]  /*0030*/  UMOV UR4, 0x400 ;  /* 0x0000040000047882 */ /* 0x000fe20000000000 */
[----:B------:R-:W-:Y:S01]  /*0040*/  HFMA2 R10, -RZ, RZ, 0, 0 ;  /* 0x00000000ff0a7431 */ /* 0x000fe200000001ff */
[----:B------:R-:W2:Y:S01]  /*0050*/  S2R R3, SR_CTAID.Y ;  /* 0x0000000000037919 */ /* 0x000ea20000002600 */
[----:B------:R-:W-:Y:S01]  /*0060*/  UIADD3 UR5, UPT, UPT, UR4, 0x200, URZ ;  /* 0x0000020004057890 */ /* 0x000fe2000fffe0ff */
[----:B------:R-:W3:Y:S01]  /*0070*/  LDCU.64 UR8, c[0x0][0x358] ;  /* 0x00006b00ff0877ac */ /* 0x000ee20008000a00 */
[----:B------:R-:W4:Y:S02]  /*0080*/  S2R R13, SR_TID.X ;  /* 0x00000000000d7919 */ /* 0x000f240000002100 */
[----:B------:R-:W5:Y:S01]  /*0090*/  S2UR UR6, SR_CgaCtaId ;  /* 0x00000000000679c3 */ /* 0x000f620000008800 */
[----:B------:R-:W3:Y:S01]  /*00a0*/  S2R R9, SR_CTAID.X ;  /* 0x0000000000097919 */ /* 0x000ee20000002500 */
[----:B0-----:R-:W-:Y:S01]  /*00b0*/  SHF.L.U32 R4, R0, 0xc, RZ ;  /* 0x0000000c00047819 */ /* 0x001fe200000006ff */
[----:B-----5:R-:W-:-:S02]  /*00c0*/  ULEA UR4, UR6, UR4, 0x18 ;  /* 0x0000000406047291 */ /* 0x020fc4000f8ec0ff */
[----:B------:R-:W-:Y:S01]  /*00d0*/  ULEA UR5, UR6, UR5, 0x18 ;  /* 0x0000000506057291 */ /* 0x000fe2000f8ec0ff */
[----:B--2---:R-:W-:-:S04]  /*00e0*/  LEA R20, R3, R0, 0x4 ;  /* 0x0000000003147211 */ /* 0x004fc800078e20ff */
[----:B------:R-:W-:Y:S02]  /*00f0*/  SHF.L.U32 R2, R20, 0xc, RZ ;  /* 0x0000000c14027819 */ /* 0x000fe400000006ff */
[----:B----4-:R-:W-:Y:S02]  /*0100*/  LOP3.LUT R8, R13, R4, RZ, 0xfc, !PT ;  /* 0x000000040d087212 */ /* 0x010fe400078efcff */
[-C--:B------:R-:W-:Y:S02]  /*0110*/  LOP3.LUT R3, R2, R13.reuse, RZ, 0xfc, !PT ;  /* 0x0000000d02037212 */ /* 0x080fe400078efcff */
[----:B---3--:R-:W-:Y:S02]  /*0120*/  LEA R5, R9, R13, 0x4 ;  /* 0x0000000d09057211 */ /* 0x008fe400078e20ff */
[----:B------:R-:W-:Y:S01]  /*0130*/  IADD3 R11, PT, PT, -R13, 0x1000, RZ ;  /* 0x000010000d0b7810 */ /* 0x000fe20007ffe1ff */
[----:B-1----:R-:W-:Y:S01]  /*0140*/  IMAD.WIDE.U32 R6, R3, 0x2, R6 ;  /* 0x0000000203067825 */ /* 0x002fe200078e0006 */
[----:B------:R-:W-:-:S02]  /*0150*/  ISETP.GE.AND P0, PT, R5, 0x1000, PT ;  /* 0x000010000500780c */ /* 0x000fc40003f06270 */
[----:B------:R-:W-:Y:S02]  /*0160*/  IADD3 R4, P1, PT, R6, 0x20, RZ ;  /* 0x0000002006047810 */ /* 0x000fe40007f3e0ff */
[----:B------:R-:W-:Y:S02]  /*0170*/  LEA R6, R9, R8, 0x4 ;  /* 0x0000000809067211 */ /* 0x000fe400078e20ff */
[----:B------:R-:W-:Y:S01]  /*0180*/  LEA R8, R0, UR4, 0x5 ;  /* 0x0000000400087c11 */ /* 0x000fe2000f8e28ff */
[----:B------:R-:W-:Y:S01]  /*0190*/  UMOV UR4, 0x10 ;  /* 0x0000001000047882 */ /* 0x000fe20000000000 */
[----:B------:R-:W-:Y:S02]  /*01a0*/  LEA R9, R13, UR5, 0x1 ;  /* 0x000000050d097c11 */ /* 0x000fe4000f8e08ff */
[----:B------:R-:W-:Y:S02]  /*01b0*/  IADD3.X R7, PT, PT, RZ, R7, RZ, P1, !PT ;  /* 0x00000007ff077210 */ /* 0x000fe40000ffe4ff */
[----:B------:R-:W-:-:S02]  /*01c0*/  ISETP.LT.U32.AND P0, PT, R20, 0x1000, !P0 ;  /* 0x000010001400780c */ /* 0x000fc40004701070 */
[----:B------:R-:W-:Y:S02]  /*01d0*/  LEA R18, R13, R8, 0x1 ;  /* 0x000000080d127211 */ /* 0x000fe400078e08ff */
[----:B------:R-:W-:-:S09]  /*01e0*/  LEA R19, R0, R9, 0x5 ;  /* 0x0000000900137211 */ /* 0x000fd200078e28ff */
.L_x_4:
[----:B------:R-:W-:Y:S01]  /*01f0*/  UIADD3 UR5, UPT, UPT, UR4, -0x10, URZ ;  /* 0xfffffff004057890 */ /* 0x000fe2000fffe0ff */
[----:B------:R-:W-:-:S04]  /*0200*/  ISETP.GT.U32.AND P3, PT, R0, 0xfff, PT ;  /* 0x00000fff0000780c */ /* 0x000fc80003f64070 */
[----:B------:R-:W-:Y:S02]  /*0210*/  ISETP.GT.OR P3, PT, R5, 0xfff, P3 ;  /* 0x00000fff0500780c */ /* 0x000fe40001f64670 */
[----:B------:R-:W-:-:S04]  /*0220*/  ISETP.LE.U32.AND P1, PT, R11, UR5, PT ;  /* 0x000000050b007c0c */ /* 0x000fc8000bf23070 */
[----:B------:R-:W-:-:S07]  /*0230*/  ISETP.GT.U32.OR P1, PT, R20, 0xfff, P1 ;  /* 0x00000fff1400780c */ /* 0x000fce0000f24470 */
[----:B0-----:R-:W0:Y:S08]  /*0240*/  @!P3 LDC.64 R14, c[0x0][0x388] ;  /* 0x0000e200ff0ebb82 */ /* 0x001e300000000a00 */
[----:B------:R-:W1:Y:S01]  /*0250*/  @!P1 LDC.64 R12, c[0x0][0x380] ;  /* 0x0000e000ff0c9b82 */ /* 0x000e620000000a00 */
[----:B0-----:R-:W-:-:S05]  /*0260*/  @!P3 IMAD.WIDE.U32 R14, R6, 0x2, R14 ;  /* 0x00000002060eb825 */ /* 0x001fca00078e000e */
[----:B------:R-:W2:Y:S01]  /*0270*/  @!P3 LDG.E.U16 R16, desc[UR8][R14.64] ;  /* 0x000000080e10b981 */ /* 0x000ea2000c1e1500 */
[----:B-1----:R-:W-:-:S05]  /*0280*/  @!P1 IMAD.WIDE.U32 R12, R3, 0x2, R12 ;  /* 0x00000002030c9825 */ /* 0x002fca00078e000c */
[----:B------:R-:W3:Y:S01]  /*0290*/  @!P1 LDG.E.U16 R17, desc[UR8][R12.64] ;  /* 0x000000080c119981 */ /* 0x000ee2000c1e1500 */
[----:B------:R-:W-:Y:S01]  /*02a0*/  IADD3 R21, PT, PT, R0, 0x10, RZ ;  /* 0x0000001000157810 */ /* 0x000fe20007ffe0ff */
[----:B------:R-:W-:Y:S03]  /*02b0*/  BSSY.RECONVERGENT B0, `(.L_x_0) ;  /* 0x000004e000007945 */ /* 0x000fe60003800200 */
[----:B------:R-:W-:-:S04]  /*02c0*/  ISETP.GE.U32.AND P2, PT, R21, 0x1000, PT ;  /* 0x000010001500780c */ /* 0x000fc80003f46070 */
[----:B------:R-:W-:Y:S02]  /*02d0*/  ISETP.LT.AND P2, PT, R5, 0x1000, !P2 ;  /* 0x000010000500780c */ /* 0x000fe40005741270 */
[----:B------:R-:W-:Y:S02]  /*02e0*/  @P3 PRMT R16, RZ, 0x7610, R16 ;  /* 0x00007610ff103816 */ /* 0x000fe40000000010 */
[----:B------:R-:W-:-:S05]  /*02f0*/  @P1 PRMT R17, RZ, 0x7610, R17 ;  /* 0x00007610ff111816 */ /* 0x000fca0000000011 */
[----:B---3--:R0:W-:Y:S04]  /*0300*/  STS.U16 [R18], R17 ;  /* 0x0000001112007388 */ /* 0x0081e80000000400 */
[----:B--2---:R0:W-:Y:S01]  /*0310*/  STS.U16 [R19], R16 ;  /* 0x0000001013007388 */ /* 0x0041e20000000400 */
[----:B------:R-:W-:Y:S06]  /*0320*/  BAR.SYNC.DEFER_BLOCKING 0x0 ;  /* 0x0000000000007b1d */ /* 0x000fec0000010000 */
[----:B------:R-:W-:Y:S05]  /*0330*/  @!P0 BRA `(.L_x_1) ;  /* 0x0000000400148947 */ /* 0x000fea0003800000 */
[----:B------:R-:W1:Y:S04]  /*0340*/  LDS.64 R12, [R8] ;  /* 0x00000000080c7984 */ /* 0x000e680000000a00 */
[----:B------:R-:W2:Y:S04]  /*0350*/  LDS.U16 R23, [R9] ;  /* 0x0000000009177984 */ /* 0x000ea80000000400 */
[----:B------:R-:W3:Y:S04]  /*0360*/  LDS.U16 R24, [R9+0x20] ;  /* 0x0000200009187984 */ /* 0x000ee80000000400 */
[----:B0-----:R-:W0:Y:S04]  /*0370*/  LDS.U16 R17, [R9+0x40] ;  /* 0x0000400009117984 */ /* 0x001e280000000400 */
[----:B------:R-:W4:Y:S04]  /*0380*/  LDS.U16 R21, [R9+0x60] ;  /* 0x0000600009157984 */ /* 0x000f280000000400 */
[----:B------:R-:W5:Y:S04]  /*0390*/  LDS.U16 R22, [R9+0x80] ;  /* 0x0000800009167984 */ /* 0x000f680000000400 */
[----:B------:R-:W5:Y:S01]  /*03a0*/  LDS.64 R14, [R8+0x8] ;  /* 0x00000800080e7984 */ /* 0x000f620000000a00 */
[----:B-1----:R-:W-:-:S02]  /*03b0*/  HADD2.F32 R16, -RZ, R12.H0_H0 ;  /* 0x2000000cff107230 */ /* 0x002fc40000004100 */
[----:B--2---:R-:W-:Y:S02]  /*03c0*/  HADD2.F32 R25, -RZ, R23.H0_H0 ;  /* 0x20000017ff197230 */ /* 0x004fe40000004100 */
[----:B------:R-:W1:Y:S01]  /*03d0*/  LDS.U16 R23, [R9+0xa0] ;  /* 0x0000a00009177984 */ /* 0x000e620000000400 */
[----:B---3--:R-:W-:Y:S02]  /*03e0*/  HADD2.F32 R24, -RZ, R24.H0_H0 ;  /* 0x20000018ff187230 */ /* 0x008fe40000004100 */
[----:B------:R-:W-:Y:S01]  /*03f0*/  FFMA R16, R16, R25, RZ ;  /* 0x0000001910107223 */ /* 0x000fe200000000ff */
[----:B------:R-:W-:Y:S02]  /*0400*/  HADD2.F32 R25, -RZ, R12.H1_H1 ;  /* 0x3000000cff197230 */ /* 0x000fe40000004100 */
[----:B------:R-:W2:Y:S03]  /*0410*/  LDS.U16 R12, [R9+0xc0] ;  /* 0x0000c000090c7984 */ /* 0x000ea60000000400 */
[----:B------:R-:W-:Y:S01]  /*0420*/  FFMA R16, R25, R24, R16 ;  /* 0x0000001819107223 */ /* 0x000fe20000000010 */
[----:B0-----:R-:W-:Y:S01]  /*0430*/  HADD2.F32 R25, -RZ, R17.H0_H0 ;  /* 0x20000011ff197230 */ /* 0x001fe20000004100 */
[----:B------:R-:W0:Y:S01]  /*0440*/  LDS.U16 R24, [R9+0xe0] ;  /* 0x0000e00009187984 */ /* 0x000e220000000400 */
[----:B------:R-:W-:-:S02]  /*0450*/  HADD2.F32 R17, -RZ, R13.H0_H0 ;  /* 0x2000000dff117230 */ /* 0x000fc40000004100 */
[----:B------:R-:W-:Y:S02]  /*0460*/  HADD2.F32 R13, -RZ, R13.H1_H1 ;  /* 0x3000000dff0d7230 */ /* 0x000fe40000004100 */
[----:B----4-:R-:W-:Y:S02]  /*0470*/  HADD2.F32 R21, -RZ, R21.H0_H0 ;  /* 0x20000015ff157230 */ /* 0x010fe40000004100 */
[----:B------:R-:W-:Y:S02]  /*0480*/  FFMA R26, R17, R25, R16 ;  /* 0x00000019111a7223 */ /* 0x000fe40000000010 */
[----:B------:R-:W3:Y:S02]  /*0490*/  LDS.64 R16, [R8+0x10] ;  /* 0x0000100008107984 */ /* 0x000ee40000000a00 */
[----:B------:R-:W-:Y:S01]  /*04a0*/  FFMA R13, R13, R21, R26 ;  /* 0x000000150d0d7223 */ /* 0x000fe2000000001a */
[----:B-----5:R-:W-:Y:S01]  /*04b0*/  HADD2.F32 R21, -RZ, R22.H0_H0 ;  /* 0x20000016ff157230 */ /* 0x020fe20000004100 */
[----:B------:R-:W4:Y:S01]  /*04c0*/  LDS.U16 R25, [R9+0x100] ;  /* 0x0001000009197984 */ /* 0x000f220000000400 */
[----:B------:R-:W-:-:S05]  /*04d0*/  HADD2.F32 R22, -RZ, R14.H0_H0 ;  /* 0x2000000eff167230 */ /* 0x000fca0000004100 */
[----:B------:R-:W-:Y:S01]  /*04e0*/  FFMA R13, R22, R21, R13 ;  /* 0x00000015160d7223 */ /* 0x000fe2000000000d */
[----:B------:R-:W-:Y:S01]  /*04f0*/  HADD2.F32 R22, -RZ, R14.H1_H1 ;  /* 0x3000000eff167230 */ /* 0x000fe20000004100 */
[----:B------:R-:W5:Y:S04]  /*0500*/  LDS.U16 R21, [R9+0x140] ;  /* 0x0001400009157984 */ /* 0x000f680000000400 */
[----:B------:R-:W5:Y:S01]  /*0510*/  LDS.U16 R14, [R9+0x120] ;  /* 0x00012000090e7984 */ /* 0x000f620000000400 */
[----:B-1----:R-:W-:-:S05]  /*0520*/  HADD2.F32 R23, -RZ, R23.H0_H0 ;  /* 0x20000017ff177230 */ /* 0x002fca0000004100 */
[----:B------:R-:W-:Y:S01]  /*0530*/  FFMA R13, R22, R23, R13 ;  /* 0x00000017160d7223 */ /* 0x000fe2000000000d */
[--C-:B------:R-:W-:Y:S02]  /*0540*/  HADD2.F32 R22, -RZ, R15.reuse.H0_H0 ;  /* 0x2000000fff167230 */ /* 0x100fe40000004100 */
[----:B--2---:R-:W-:Y:S02]  /*0550*/  HADD2.F32 R12, -RZ, R12.H0_H0 ;  /* 0x2000000cff0c7230 */ /* 0x004fe40000004100 */
[----:B------:R-:W-:Y:S02]  /*0560*/  HADD2.F32 R15, -RZ, R15.H1_H1 ;  /* 0x3000000fff0f7230 */ /* 0x000fe40000004100 */
[----:B0-----:R-:W-:Y:S02]  /*0570*/  HADD2.F32 R24, -RZ, R24.H0_H0 ;  /* 0x20000018ff187230 */ /* 0x001fe40000004100 */
[----:B------:R-:W-:Y:S02]  /*0580*/  FFMA R12, R22, R12, R13 ;  /* 0x0000000c160c7223 */ /* 0x000fe4000000000d */
[----:B------:R-:W0:Y:S02]  /*0590*/  LDS.U16 R22, [R9+0x180] ;  /* 0x0001800009167984 */ /* 0x000e240000000400 */
[----:B------:R-:W-:-:S02]  /*05a0*/  FFMA R24, R15, R24, R12 ;  /* 0x000000180f187223 */ /* 0x000fc4000000000c */
[----:B------:R-:W1:Y:S01]  /*05b0*/  LDS.U16 R15, [R9+0x160] ;  /* 0x00016000090f7984 */ /* 0x000e620000000400 */
[--C-:B---3--:R-:W-:Y:S02]  /*05c0*/  HADD2.F32 R23, -RZ, R16.reuse.H0_H0 ;  /* 0x20000010ff177230 */ /* 0x108fe40000004100 */
[----:B------:R-:W-:Y:S01]  /*05d0*/  HADD2.F32 R27, -RZ, R16.H1_H1 ;  /* 0x30000010ff1b7230 */ /* 0x000fe20000004100 */
[----:B------:R-:W2:Y:S01]  /*05e0*/  LDS.64 R12, [R8+0x18] ;  /* 0x00001800080c7984 */ /* 0x000ea20000000a00 */
[----:B----4-:R-:W-:-:S05]  /*05f0*/  HADD2.F32 R25, -RZ, R25.H0_H0 ;  /* 0x20000019ff197230 */ /* 0x010fca0000004100 */
[----:B------:R-:W-:Y:S02]  /*0600*/  FFMA R26, R23, R25, R24 ;  /* 0x00000019171a7223 */ /* 0x000fe40000000018 */
[----:B------:R-:W3:Y:S01]  /*0610*/  LDS.U16 R25, [R9+0x1a0] ;  /* 0x0001a00009197984 */ /* 0x000ee20000000400 */
[----:B-----5:R-:W-:Y:S02]  /*0620*/  HADD2.F32 R16, -RZ, R21.H0_H0 ;  /* 0x20000015ff107230 */ /* 0x020fe40000004100 */
[--C-:B------:R-:W-:Y:S01]  /*0630*/  HADD2.F32 R21, -RZ, R17.reuse.H0_H0 ;  /* 0x20000011ff157230 */ /* 0x100fe20000004100 */
[----:B------:R-:W4:Y:S01]  /*0640*/  LDS.U16 R24, [R9+0x1c0] ;  /* 0x0001c00009187984 */ /* 0x000f220000000400 */
[----:B------:R-:W-:Y:S02]  /*0650*/  HADD2.F32 R14, -RZ, R14.H0_H0 ;  /* 0x2000000eff0e7230 */ /* 0x000fe40000004100 */
[----:B------:R-:W-:Y:S01]  /*0660*/  HADD2.F32 R17, -RZ, R17.H1_H1 ;  /* 0x30000011ff117230 */ /* 0x000fe20000004100 */
[----:B------:R-:W5:Y:S02]  /*0670*/  LDS.U16 R23, [R9+0x1e0] ;  /* 0x0001e00009177984 */ /* 0x000f640000000400 */
[----:B------:R-:W-:-:S04]  /*0680*/  FFMA R14, R27, R14, R26 ;  /* 0x0000000e1b0e7223 */ /* 0x000fc8000000001a */
[----:B------:R-:W-:Y:S01]  /*0690*/  FFMA R14, R21, R16, R14 ;  /* 0x00000010150e7223 */ /* 0x000fe2000000000e */
[----:B0-----:R-:W-:Y:S02]  /*06a0*/  HADD2.F32 R22, -RZ, R22.H0_H0 ;  /* 0x20000016ff167230 */ /* 0x001fe40000004100 */
[----:B-1----:R-:W-:Y:S02]  /*06b0*/  HADD2.F32 R15, -RZ, R15.H0_H0 ;  /* 0x2000000fff0f7230 */ /* 0x002fe40000004100 */
[----:B--2---:R-:W-:-:S03]  /*06c0*/  HADD2.F32 R21, -RZ, R12.H0_H0 ;  /* 0x2000000cff157230 */ /* 0x004fc60000004100 */
[----:B------:R-:W-:Y:S01]  /*06d0*/  FFMA R14, R17, R15, R14 ;  /* 0x0000000f110e7223 */ /* 0x000fe2000000000e */
[----:B------:R-:W-:Y:S02]  /*06e0*/  HADD2.F32 R15, -RZ, R12.H1_H1 ;  /* 0x3000000cff0f7230 */ /* 0x000fe40000004100 */
[--C-:B------:R-:W-:Y:S02]  /*06f0*/  HADD2.F32 R17, -RZ, R13.reuse.H0_H0 ;  /* 0x2000000dff117230 */ /* 0x100fe40000004100 */
[----:B------:R-:W-:Y:S01]  /*0700*/  FFMA R14, R21, R22, R14 ;  /* 0x00000016150e7223 */ /* 0x000fe2000000000e */
[----:B------:R-:W-:Y:S02]  /*0710*/  HADD2.F32 R13, -RZ, R13.H1_H1 ;  /* 0x3000000dff0d7230 */ /* 0x000fe40000004100 */
[----:B---3--:R-:W-:Y:S02]  /*0720*/  HADD2.F32 R25, -RZ, R25.H0_H0 ;  /* 0x20000019ff197230 */ /* 0x008fe40000004100 */
[----:B----4-:R-:W-:-:S03]  /*0730*/  HADD2.F32 R24, -RZ, R24.H0_H0 ;  /* 0x20000018ff187230 */ /* 0x010fc60000004100 */
[----:B------:R-:W-:Y:S01]  /*0740*/  FFMA R14, R15, R25, R14 ;  /* 0x000000190f0e7223 */ /* 0x000fe2000000000e */
[----:B-----5:R-:W-:-:S03]  /*0750*/  HADD2.F32 R23, -RZ, R23.H0_H0 ;  /* 0x20000017ff177230 */ /* 0x020fc60000004100 */
[----:B------:R-:W-:-:S04]  /*0760*/  FFMA R14, R17, R24, R14 ;  /* 0x00000018110e7223 */ /* 0x000fc8000000000e */
[----:B------:R-:W-:-:S04]  /*0770*/  FFMA R13, R13, R23, R14 ;  /* 0x000000170d0d7223 */ /* 0x000fc8000000000e */
[----:B------:R-:W-:-:S07]  /*0780*/  FADD R10, R10, R13 ;  /* 0x0000000d0a0a7221 */ /* 0x000fce0000000000 */
.L_x_1:
[----:B------:R-:W-:Y:S05]  /*0790*/  BSYNC.RECONVERGENT B0 ;  /* 0x0000000000007941 */ /* 0x000fea0003800200 */
.L_x_0:
[----:B------:R-:W1:Y:S08]  /*07a0*/  @P2 LDC.64 R14, c[0x0][0x388] ;  /* 0x0000e200ff0e2b82 */ /* 0x000e700000000a00 */
[----:B------:R-:W-:Y:S01]  /*07b0*/  BAR.SYNC.DEFER_BLOCKING 0x0 ;  /* 0x0000000000007b1d */ /* 0x000fe20000010000 */
[----:B------:R-:W-:Y:S02]  /*07c0*/  ISETP.LE.U32.AND P1, PT, R11, UR4, PT ;  /* 0x000000040b007c0c */ /* 0x000fe4000bf23070 */
[----:B------:R-:W-:-:S02]  /*07d0*/  @P2 IADD3 R13, PT, PT, R6, 0x10000, RZ ;  /* 0x00010000060d2810 */ /* 0x000fc40007ffe0ff */
[----:B------:R-:W-:Y:S02]  /*07e0*/  ISETP.LT.U32.AND P1, PT, R20, 0x1000, !P1 ;  /* 0x000010001400780c */ /* 0x000fe40004f21070 */
[----:B0-----:R-:W-:-:S11]  /*07f0*/  @!P2 PRMT R16, RZ, 0x7610, R16 ;  /* 0x00007610ff10a816 */ /* 0x001fd60000000010 */
[----:B------:R-:W-:Y:S02]  /*0800*/  @!P1 PRMT R17, RZ, 0x7610, R17 ;  /* 0x00007610ff119816 */ /* 0x000fe40000000011 */
[----:B------:R-:W-:Y:S01]  /*0810*/  @P1 MOV R12, R4 ;  /* 0x00000004000c1202 */ /* 0x000fe20000000f00 */
[----:B-1----:R-:W-:Y:S01]  /*0820*/  @P2 IMAD.WIDE.U32 R14, R13, 0x2, R14 ;  /* 0x000000020d0e2825 */ /* 0x002fe200078e000e */
[----:B------:R-:W-:-:S04]  /*0830*/  @P1 MOV R13, R7 ;  /* 0x00000007000d1202 */ /* 0x000fc80000000f00 */
[----:B------:R-:W2:Y:S04]  /*0840*/  @P2 LDG.E.U16 R16, desc[UR8][R14.64] ;  /* 0x000000080e102981 */ /* 0x000ea8000c1e1500 */
[----:B------:R-:W3:Y:S01]  /*0850*/  @P1 LDG.E.U16 R17, desc[UR8][R12.64] ;  /* 0x000000080c111981 */ /* 0x000ee2000c1e1500 */
[----:B------:R-:W-:Y:S03]  /*0860*/  BSSY.RECONVERGENT B0, `(.L_x_2) ;  /* 0x000004a000007945 */ /* 0x000fe60003800200 */
        /* <DEDUP_REMOVED lines=73> */
.L_x_3:
[----:B------:R-:W-:Y:S05]  /*0d00*/  BSYNC.RECONVERGENT B0 ;  /* 0x0000000000007941 */ /* 0x000fea0003800200 */
.L_x_2:
[----:B------:R-:W-:Y:S01]  /*0d10*/  BAR.SYNC.DEFER_BLOCKING 0x0 ;  /* 0x0000000000007b1d */ /* 0x000fe20000010000 */
[----:B------:R-:W-:Y:S01]  /*0d20*/  UISETP.GE.U32.AND UP0, UPT, UR5, 0xfe0, UPT ;  /* 0x00000fe00500788c */ /* 0x000fe2000bf06070 */
[----:B------:R-:W-:Y:S01]  /*0d30*/  IADD3 R4, P1, PT, R4, 0x40, RZ ;  /* 0x0000004004047810 */ /* 0x000fe20007f3e0ff */
[----:B------:R-:W-:Y:S01]  /*0d40*/  UIADD3 UR4, UPT, UPT, UR4, 0x20, URZ ;  /* 0x0000002004047890 */ /* 0x000fe2000fffe0ff */
[----:B------:R-:W-:Y:S02]  /*0d50*/  IADD3 R0, PT, PT, R0, 0x20, RZ ;  /* 0x0000002000007810 */ /* 0x000fe40007ffe0ff */
[----:B------:R-:W-:Y:S02]  /*0d60*/  IADD3 R6, PT, PT, R6, 0x20000, RZ ;  /* 0x0002000006067810 */ /* 0x000fe40007ffe0ff */
[----:B------:R-:W-:Y:S02]  /*0d70*/  IADD3 R3, PT, PT, R3, 0x20, RZ ;  /* 0x0000002003037810 */ /* 0x000fe40007ffe0ff */
[----:B------:R-:W-:Y:S01]  /*0d80*/  IADD3.X R7, PT, PT, RZ, R7, RZ, P1, !PT ;  /* 0x00000007ff077210 */ /* 0x000fe20000ffe4ff */
[----:B------:R-:W-:Y:S06]  /*0d90*/  BRA.U !UP0, `(.L_x_4) ;  /* 0xfffffff508147547 */ /* 0x000fec000b83ffff */
[----:B------:R-:W-:Y:S05]  /*0da0*/  @!P0 EXIT ;  /* 0x000000000000894d */ /* 0x000fea0003800000 */
[----:B------:R-:W1:Y:S01]  /*0db0*/  LDC.64 R6, c[0x0][0x390] ;  /* 0x0000e400ff067b82 */ /* 0x000e620000000a00 */
[----:B------:R-:W-:-:S05]  /*0dc0*/  IADD3 R3, PT, PT, R5, R2, RZ ;  /* 0x0000000205037210 */ /* 0x000fca0007ffe0ff */
[----:B-1----:R-:W-:-:S05]  /*0dd0*/  IMAD.WIDE R2, R3, 0x4, R6 ;  /* 0x0000000403027825 */ /* 0x002fca00078e0206 */
[----:B------:R-:W-:Y:S01]  /*0de0*/  STG.E desc[UR8][R2.64], R10 ;  /* 0x0000000a02007986 */ /* 0x000fe2000c101908 */
[----:B------:R-:W-:Y:S05]  /*0df0*/  EXIT ;  /* 0x000000000000794d */ /* 0x000fea0003800000 */
.L_x_5:
[----:B------:R-:W-:-:S00]  /*0e00*/  BRA `(.L_x_5) ;  /* 0xfffffffc00fc7947 */ /* 0x000fc0000383ffff */
[----:B------:R-:W-:-:S00]  /*0e10*/  NOP ;  /* 0x0000000000007918 */ /* 0x000fc00000000000 */
        /* <DEDUP_REMOVED lines=14> */
.L_x_16:


//--------------------- .text._Z17matmul_tensorcoreP6__halfS0_Pf --------------------------
	.section	.text._Z17matmul_tensorcoreP6__halfS0_Pf,"ax",@progbits
	.align	128
        .global         _Z17matmul_tensorcoreP6__halfS0_Pf
        .type           _Z17matmul_tensorcoreP6__halfS0_Pf,@function
        .size           _Z17matmul_tensorcoreP6__halfS0_Pf,(.L_x_17 - _Z17matmul_tensorcoreP6__halfS0_Pf)
        .other          _Z17matmul_tensorcoreP6__halfS0_Pf,@"STO_CUDA_ENTRY STV_DEFAULT"
_Z17matmul_tensorcoreP6__halfS0_Pf:
.text._Z17matmul_tensorcoreP6__halfS0_Pf:
[----:B------:R-:W-:Y:S01]  /*0000*/  LDC R1, c[0x0][0x37c] ;  /* 0x0000df00ff017b82 */ /* 0x000fe20000000800 */
[----:B------:R-:W0:Y:S01]  /*0010*/  S2R R29, SR_CTAID.X ;  /* 0x00000000001d7919 */ /* 0x000e220000002500 */
[----:B------:R-:W1:Y:S01]  /*0020*/  S2R R20, SR_CTAID.Y ;  /* 0x0000000000147919 */ /* 0x000e620000002600 */
[----:B0-----:R-:W-:-:S05]  /*0030*/  IMAD.SHL.U32 R29, R29, 0x10, RZ ;  /* 0x000000101d1d7824 */ /* 0x001fca00078e00ff */
[----:B------:R-:W-:-:S04]  /*0040*/  ISETP.GT.AND P0, PT, R29, 0xfff, PT ;  /* 0x00000fff1d00780c */ /* 0x000fc80003f04270 */
[----:B-1----:R-:W-:-:S13]  /*0050*/  ISETP.GT.U32.OR P0, PT, R20, 0xff, P0 ;  /* 0x000000ff1400780c */ /* 0x002fda0000704470 */
[----:B------:R-:W-:Y:S05]  /*0060*/  @P0 EXIT ;  /* 0x000000000000094d */ /* 0x000fea0003800000 */
[----:B------:R-:W0:Y:S01]  /*0070*/  S2R R3, SR_TID.Y ;  /* 0x0000000000037919 */ /* 0x000e220000002200 */
[----:B------:R-:W1:Y:S01]  /*0080*/  LDC.64 R4, c[0x0][0x380] ;  /* 0x0000e000ff047b82 */ /* 0x000e620000000a00 */
[----:B------:R-:W-:Y:S01]  /*0090*/  UMOV UR4, 0x400 ;  /* 0x0000040000047882 */ /* 0x000fe20000000000 */
[----:B------:R-:W-:Y:S01]  /*00a0*/  CS2R R10, SRZ ;  /* 0x00000000000a7805 */ /* 0x000fe2000001ff00 */
[----:B------:R-:W2:Y:S01]  /*00b0*/  S2R R0, SR_TID.X ;  /* 0x0000000000007919 */ /* 0x000ea20000002100 */
[----:B------:R-:W-:Y:S01]  /*00c0*/  UIADD3 UR4, UPT, UPT, UR4, 0x200, URZ ;  /* 0x0000020004047890 */ /* 0x000fe2000fffe0ff */
[----:B------:R-:W-:Y:S02]  /*00d0*/  CS2R R8, SRZ ;  /* 0x0000000000087805 */ /* 0x000fe4000001ff00 */
[----:B------:R-:W-:Y:S01]  /*00e0*/  CS2R R6, SRZ ;  /* 0x0000000000067805 */ /* 0x000fe2000001ff00 */
[----:B------:R-:W3:Y:S01]  /*00f0*/  LDCU.64 UR8, c[0x0][0x358] ;  /* 0x00006b00ff0877ac */ /* 0x000ee20008000a00 */
[----:B------:R-:W4:Y:S01]  /*0100*/  S2UR UR5, SR_CgaCtaId ;  /* 0x00000000000579c3 */ /* 0x000f220000008800 */
[----:B------:R-:W-:Y:S01]  /*0110*/  UMOV UR6, 0xffffffc0 ;  /* 0xffffffc000067882 */ /* 0x000fe20000000000 */
[----:B0-----:R-:W-:Y:S01]  /*0120*/  IMAD R27, R20, 0x10, R3 ;  /* 0x00000010141b7824 */ /* 0x001fe200078e0203 */
[----:B----4-:R-:W-:Y:S01]  /*0130*/  ULEA UR4, UR5, UR4, 0x18 ;  /* 0x0000000405047291 */ /* 0x010fe2000f8ec0ff */
[----:B------:R-:W-:-:S02]  /*0140*/  IMAD.SHL.U32 R13, R3, 0x1000, RZ ;  /* 0x00001000030d7824 */ /* 0x000fc400078e00ff */
[----:B------:R-:W-:Y:S01]  /*0150*/  IMAD.SHL.U32 R23, R27, 0x1000, RZ ;  /* 0x000010001b177824 */ /* 0x000fe200078e00ff */
[C---:B--2---:R-:W-:Y:S01]  /*0160*/  IADD3 R24, PT, PT, -R0.reuse, 0x1000, RZ ;  /* 0x0000100000187810 */ /* 0x044fe20007ffe1ff */
[----:B------:R-:W-:Y:S01]  /*0170*/  IMAD.IADD R26, R29, 0x1, R0 ;  /* 0x000000011d1a7824 */ /* 0x000fe200078e0200 */
[C---:B------:R-:W-:Y:S01]  /*0180*/  LEA R25, R3.reuse, UR4, 0x5 ;  /* 0x0000000403197c11 */ /* 0x040fe2000f8e28ff */
[----:B------:R-:W-:Y:S01]  /*0190*/  VIADD R21, R3, 0x20 ;  /* 0x0000002003157836 */ /* 0x000fe20000000000 */
[----:B------:R-:W-:Y:S02]  /*01a0*/  LOP3.LUT R23, R23, R0, RZ, 0xfc, !PT ;  /* 0x0000000017177212 */ /* 0x000fe400078efcff */
[C---:B------:R-:W-:Y:S01]  /*01b0*/  LOP3.LUT R22, R0.reuse, R13, RZ, 0xfc, !PT ;  /* 0x0000000d00167212 */ /* 0x040fe200078efcff */
[----:B------:R-:W-:Y:S02]  /*01c0*/  IMAD R25, R0, 0x2, R25 ;  /* 0x0000000200197824 */ /* 0x000fe400078e0219 */
[----:B-1----:R-:W-:Y:S01]  /*01d0*/  IMAD.WIDE.U32 R4, R23, 0x2, R4 ;  /* 0x0000000217047825 */ /* 0x002fe200078e0004 */
[----:B------:R-:W-:-:S02]  /*01e0*/  IADD3 R22, PT, PT, R22, 0x20000, R29 ;  /* 0x0002000016167810 */ /* 0x000fc40007ffe01d */
[----:B------:R-:W-:-:S05]  /*01f0*/  IADD3 R32, P0, PT, R4, 0x60, RZ ;  /* 0x0000006004207810 */ /* 0x000fca0007f1e0ff */
[----:B------:R-:W-:Y:S01]  /*0200*/  IMAD.X R33, RZ, RZ, R5, P0 ;  /* 0x000000ffff217224 */ /* 0x000fe200000e0605 */
[----:B------:R-:W-:Y:S02]  /*0210*/  CS2R R4, SRZ ;  /* 0x0000000000047805 */ /* 0x000fe4000001ff00 */
[----:B---3--:R-:W-:-:S13]  /*0220*/  LOP3.LUT P0, RZ, R3, 0x3f0, R0, 0xc8, !PT ;  /* 0x000003f003ff7812 */ /* 0x008fda000780c800 */
.L_x_14:
[----:B------:R-:W0:Y:S01]  /*0230*/  S2R R2, SR_LANEID ;  /* 0x0000000000027919 */ /* 0x000e220000000000 */
[----:B------:R-:W1:Y:S01]  /*0240*/  S2UR UR10, SR_CgaCtaId ;  /* 0x00000000000a79c3 */ /* 0x000e620000008800 */
[----:B------:R-:W-:Y:S01]  /*0250*/  UMOV UR7, 0x400 ;  /* 0x0000040000077882 */ /* 0x000fe20000000000 */
[----:B------:R-:W-:Y:S01]  /*0260*/  BSSY.RECONVERGENT B0, `(.L_x_6) ;  /* 0x000001d000007945 */ /* 0x000fe20003800200 */
[----:B-1----:R-:W-:Y:S01]  /*0270*/  ULEA UR11, UR10, UR7, 0x18 ;  /* 0x000000070a0b7291 */ /* 0x002fe2000f8ec0ff */
[--C-:B0-----:R-:W-:Y:S02]  /*0280*/  SHF.R.U32.HI R16, RZ, 0x3, R2.reuse ;  /* 0x00000003ff107819 */ /* 0x101fe40000011602 */
[----:B------:R-:W-:Y:S02]  /*0290*/  LOP3.LUT R17, R2, 0x7, RZ, 0xc0, !PT ;  /* 0x0000000702117812 */ /* 0x000fe400078ec0ff */
[----:B------:R-:W-:Y:S01]  /*02a0*/  SHF.R.U32.HI R18, RZ, 0x4, R2 ;  /* 0x00000004ff127819 */ /* 0x000fe20000011602 */
[----:B------:R-:W-:Y:S01]  /*02b0*/  IMAD.SHL.U32 R28, R16, 0x8, RZ ;  /* 0x00000008101c7824 */ /* 0x000fe200078e00ff */
[----:B------:R-:W-:Y:S06]  /*02c0*/  @P0 BRA `(.L_x_7) ;  /* 0x0000000000580947 */ /* 0x000fec0003800000 */
[----:B------:R-:W-:Y:S01]  /*02d0*/  UIADD3 UR4, UPT, UPT, UR6, 0x40, URZ ;  /* 0x0000004006047890 */ /* 0x000fe2000fffe0ff */
[----:B------:R-:W-:-:S05]  /*02e0*/  VIADD R13, R21, 0xffffffe0 ;  /* 0xffffffe0150d7836 */ /* 0x000fca0000000000 */
[----:B------:R-:W-:Y:S02]  /*02f0*/  ISETP.LE.U32.AND P0, PT, R24, UR4, PT ;  /* 0x0000000418007c0c */ /* 0x000fe4000bf03070 */
[----:B------:R-:W-:Y:S02]  /*0300*/  LOP3.LUT R13, R13, R26, RZ, 0xfc, !PT ;  /* 0x0000001a0d0d7212 */ /* 0x000fe400078efcff */
[----:B------:R-:W-:Y:S02]  /*0310*/  ISETP.GT.U32.OR P0, PT, R27, 0xfff, P0 ;  /* 0x00000fff1b00780c */ /* 0x000fe40000704470 */
[----:B------:R-:W-:-:S11]  /*0320*/  ISETP.GT.U32.AND P1, PT, R13, 0xfff, PT ;  /* 0x00000fff0d00780c */ /* 0x000fd60003f24070 */
[----:B------:R-:W0:Y:S02]  /*0330*/  @!P0 LDC.64 R12, c[0x0][0x380] ;  /* 0x0000e000ff0c8b82 */ /* 0x000e240000000a00 */
[----:B------:R-:W-:-:S06]  /*0340*/  @!P1 VIADD R31, R22, 0xfffe0000 ;  /* 0xfffe0000161f9836 */ /* 0x000fcc0000000000 */
[----:B------:R-:W1:Y:S01]  /*0350*/  @!P1 LDC.64 R14, c[0x0][0x388] ;  /* 0x0000e200ff0e9b82 */ /* 0x000e620000000a00 */
[----:B0-----:R-:W-:-:S05]  /*0360*/  @!P0 IMAD.WIDE.U32 R12, R23, 0x2, R12 ;  /* 0x00000002170c8825 */ /* 0x001fca00078e000c */
[----:B------:R-:W2:Y:S01]  /*0370*/  @!P0 LDG.E.U16 R19, desc[UR8][R12.64] ;  /* 0x000000080c138981 */ /* 0x000ea2000c1e1500 */
[----:B-1----:R-:W-:-:S06]  /*0380*/  @!P1 IMAD.WIDE.U32 R14, R31, 0x2, R14 ;  /* 0x000000021f0e9825 */ /* 0x002fcc00078e000e */
[----:B------:R-:W3:Y:S01]  /*0390*/  @!P1 LDG.E.U16 R14, desc[UR8][R14.64] ;  /* 0x000000080e0e9981 */ /* 0x000ee2000c1e1500 */
[----:B------:R-:W0:Y:S01]  /*03a0*/  S2UR UR5, SR_CgaCtaId ;  /* 0x00000000000579c3 */ /* 0x000e220000008800 */
[----:B------:R-:W-:Y:S02]  /*03b0*/  UMOV UR4, 0x400 ;  /* 0x0000040000047882 */ /* 0x000fe40000000000 */
[----:B0-----:R-:W-:-:S06]  /*03c0*/  ULEA UR4, UR5, UR4, 0x18 ;  /* 0x0000000405047291 */ /* 0x001fcc000f8ec0ff */
[----:B------:R-:W-:-:S05]  /*03d0*/  LEA R31, R3, UR4, 0x5 ;  /* 0x00000004031f7c11 */ /* 0x000fca000f8e28ff */
[----:B------:R-:W-:Y:S01]  /*03e0*/  IMAD R30, R0, 0x2, R31 ;  /* 0x00000002001e7824 */ /* 0x000fe200078e021f */
[----:B------:R-:W-:-:S05]  /*03f0*/  @P0 PRMT R19, RZ, 0x7610, R19 ;  /* 0x00007610ff130816 */ /* 0x000fca0000000013 */
[----:B--2---:R0:W-:Y:S04]  /*0400*/  STS.U16 [R30], R19 ;  /* 0x000000131e007388 */ /* 0x0041e80000000400 */
[----:B---3--:R0:W-:Y:S04]  /*0410*/  @!P1 STS.U16 [R25], R14 ;  /* 0x0000000e19009388 */ /* 0x0081e80000000400 */
[----:B------:R0:W-:Y:S02]  /*0420*/  @P1 STS.U16 [R25], RZ ;  /* 0x000000ff19001388 */ /* 0x0001e40000000400 */
.L_x_7:
[----:B------:R-:W-:Y:S05]  /*0430*/  BSYNC.RECONVERGENT B0 ;  /* 0x0000000000007941 */ /* 0x000fea0003800200 */
.L_x_6:
[----:B------:R-:W-:Y:S01]  /*0440*/  BAR.SYNC.DEFER_BLOCKING 0x0 ;  /* 0x0000000000007b1d */ /* 0x000fe20000010000 */
[----:B------:R-:W-:Y:S01]  /*0450*/  IMAD.SHL.U32 R12, R16, 0x8, RZ ;  /* 0x00000008100c7824 */ /* 0x000fe200078e00ff */
[--C-:B------:R-:W-:Y:S01]  /*0460*/  LOP3.LUT R13, R28, 0x8, R17.reuse, 0xe2, !PT ;  /* 0x000000081c0d7812 */ /* 0x100fe200078ee211 */
[C---:B------:R-:W-:Y:S01]  /*0470*/  IMAD R17, R18.reuse, 0x8, R17 ;  /* 0x0000000812117824 */ /* 0x040fe200078e0211 */
[----:B------:R-:W-:Y:S01]  /*0480*/  UIADD3 UR4, UPT, UPT, UR7, 0x200, URZ ;  /* 0x0000020007047890 */ /* 0x000fe2000fffe0ff */
[----:B------:R-:W-:Y:S01]  /*0490*/  IMAD.SHL.U32 R18, R18, 0x8, RZ ;  /* 0x0000000812127824 */ /* 0x000fe200078e00ff */
[----:B------:R-:W-:Y:S01]  /*04a0*/  LOP3.LUT R12, R12, 0x8, RZ, 0xe2, !PT ;  /* 0x000000080c0c7812 */ /* 0x000fe200078ee2ff */
[----:B------:R-:W-:Y:S01]  /*04b0*/  BSSY.RECONVERGENT B0, `(.L_x_8) ;  /* 0x000001e000007945 */ /* 0x000fe20003800200 */
[----:B------:R-:W-:Y:S01]  /*04c0*/  ULEA UR4, UR10, UR4, 0x18 ;  /* 0x000000040a047291 */ /* 0x000fe2000f8ec0ff */
[----:B------:R-:W-:Y:S01]  /*04d0*/  IMAD R13, R13, 0x10, R18 ;  /* 0x000000100d0d7824 */ /* 0x000fe200078e0212 */
[----:B------:R-:W-:Y:S01]  /*04e0*/  LOP3.LUT P0, RZ, R3, 0x3f0, R0, 0xc8, !PT ;  /* 0x000003f003ff7812 */ /* 0x000fe2000780c800 */
[----:B------:R-:W-:-:S03]  /*04f0*/  IMAD R12, R17, 0x10, R12 ;  /* 0x00000010110c7824 */ /* 0x000fc600078e020c */
[----:B0-----:R-:W-:Y:S02]  /*0500*/  LEA R30, R13, UR11, 0x1 ;  /* 0x0000000b0d1e7c11 */ /* 0x001fe4000f8e08ff */
[----:B------:R-:W-:-:S03]  /*0510*/  LEA R28, R12, UR4, 0x1 ;  /* 0x000000040c1c7c11 */ /* 0x000fc6000f8e08ff */
[----:B------:R-:W-:Y:S04]  /*0520*/  LDSM.16.M88.4 R12, [R30] ;  /* 0x000000001e0c783b */ /* 0x000fe80000000200 */
[----:B------:R-:W0:Y:S02]  /*0530*/  LDSM.16.M88.4 R16, [R28] ;  /* 0x000000001c10783b */ /* 0x000e240000000200 */
[C---:B0-----:R-:W-:Y:S08]  /*0540*/  HMMA.16816.F32 R4, R12.reuse, R16, R4 ;  /* 0x000000100c04723c */ /* 0x041ff00000001804 */
[----:B------:R-:W-:Y:S01]  /*0550*/  HMMA.16816.F32 R8, R12, R18, R8 ;  /* 0x000000120c08723c */ /* 0x000fe20000001808 */
[----:B------:R-:W-:Y:S06]  /*0560*/  BAR.SYNC.DEFER_BLOCKING 0x0 ;  /* 0x0000000000007b1d */ /* 0x000fec0000010000 */
[----:B------:R-:W-:-:S13]  /*0570*/  @P0 BRA `(.L_x_9) ;  /* 0x0000000000440947 */ /* 0x000fda0003800000 */
[----:B------:R-:W-:Y:S01]  /*0580*/  VIADD R13, R21, 0xfffffff0 ;  /* 0xfffffff0150d7836 */ /* 0x000fe20000000000 */
[----:B------:R-:W-:-:S04]  /*0590*/  UIADD3 UR4, UPT, UPT, UR6, 0x50, URZ ;  /* 0x0000005006047890 */ /* 0x000fc8000fffe0ff */
[----:B------:R-:W-:Y:S02]  /*05a0*/  LOP3.LUT R13, R13, R26, RZ, 0xfc, !PT ;  /* 0x0000001a0d0d7212 */ /* 0x000fe400078efcff */
[----:B------:R-:W-:Y:S02]  /*05b0*/  ISETP.LE.U32.AND P1, PT, R24, UR4, PT ;  /* 0x0000000418007c0c */ /* 0x000fe4000bf23070 */
[----:B------:R-:W-:Y:S02]  /*05c0*/  ISETP.GE.U32.AND P2, PT, R13, 0x1000, PT ;  /* 0x000010000d00780c */ /* 0x000fe40003f46070 */
[----:B------:R-:W-:-:S11]  /*05d0*/  ISETP.LT.U32.AND P1, PT, R27, 0x1000, !P1 ;  /* 0x000010001b00780c */ /* 0x000fd60004f21070 */
[----:B------:R-:W0:Y:S01]  /*05e0*/  @!P2 LDC.64 R12, c[0x0][0x388] ;  /* 0x0000e200ff0cab82 */ /* 0x000e220000000a00 */
[----:B------:R-:W-:Y:S01]  /*05f0*/  @!P2 VIADD R15, R22, 0xffff0000 ;  /* 0xffff0000160fa836 */ /* 0x000fe20000000000 */
[----:B------:R-:W-:-:S06]  /*0600*/  @!P1 PRMT R14, RZ, 0x7610, R14 ;  /* 0x00007610ff0e9816 */ /* 0x000fcc000000000e */
[----:B------:R-:W2:Y:S01]  /*0610*/  @P1 LDG.E.U16 R14, desc[UR8][R32.64+-0x40] ;  /* 0xffffc008200e1981 */ /* 0x000ea2000c1e1500 */
[----:B0-----:R-:W-:-:S06]  /*0620*/  @!P2 IMAD.WIDE.U32 R12, R15, 0x2, R12 ;  /* 0x000000020f0ca825 */ /* 0x001fcc00078e000c */
[----:B------:R-:W3:Y:S01]  /*0630*/  @!P2 LDG.E.U16 R12, desc[UR8][R12.64] ;  /* 0x000000080c0ca981 */ /* 0x000ee2000c1e1500 */
[----:B------:R-:W-:-:S05]  /*0640*/  LEA R15, R3, UR11, 0x5 ;  /* 0x0000000b030f7c11 */ /* 0x000fca000f8e28ff */
[----:B------:R-:W-:-:S05]  /*0650*/  IMAD R15, R0, 0x2, R15 ;  /* 0x00000002000f7824 */ /* 0x000fca00078e020f */
[----:B--2---:R0:W-:Y:S04]  /*0660*/  STS.U16 [R15], R14 ;  /* 0x0000000e0f007388 */ /* 0x0041e80000000400 */
[----:B------:R0:W-:Y:S04]  /*0670*/  @P2 STS.U16 [R25], RZ ;  /* 0x000000ff19002388 */ /* 0x0001e80000000400 */
[----:B---3--:R0:W-:Y:S02]  /*0680*/  @!P2 STS.U16 [R25], R12 ;  /* 0x0000000c1900a388 */ /* 0x0081e40000000400 */
.L_x_9:
[----:B------:R-:W-:Y:S05]  /*0690*/  BSYNC.RECONVERGENT B0 ;  /* 0x0000000000007941 */ /* 0x000fea0003800200 */
.L_x_8:
[----:B------:R-:W-:Y:S06]  /*06a0*/  BAR.SYNC.DEFER_BLOCKING 0x0 ;  /* 0x0000000000007b1d */ /* 0x000fec0000010000 */
[----:B------:R-:W-:Y:S01]  /*06b0*/  BSSY.RECONVERGENT B0, `(.L_x_10) ;  /* 0x0000016000007945 */ /* 0x000fe20003800200 */
[----:B0-----:R-:W-:Y:S04]  /*06c0*/  LDSM.16.M88.4 R12, [R30] ;  /* 0x000000001e0c783b */ /* 0x001fe80000000200 */
[----:B------:R-:W0:Y:S02]  /*06d0*/  LDSM.16.M88.4 R16, [R28] ;  /* 0x000000001c10783b */ /* 0x000e240000000200 */
[C---:B0-----:R-:W-:Y:S08]  /*06e0*/  HMMA.16816.F32 R4, R12.reuse, R16, R4 ;  /* 0x000000100c04723c */ /* 0x041ff00000001804 */
[----:B------:R-:W-:Y:S01]  /*06f0*/  HMMA.16816.F32 R8, R12, R18, R8 ;  /* 0x000000120c08723c */ /* 0x000fe20000001808 */
[----:B------:R-:W-:Y:S06]  /*0700*/  BAR.SYNC.DEFER_BLOCKING 0x0 ;  /* 0x0000000000007b1d */ /* 0x000fec0000010000 */
[----:B------:R-:W-:-:S13]  /*0710*/  @P0 BRA `(.L_x_11) ;  /* 0x00000000003c0947 */ /* 0x000fda0003800000 */
[----:B------:R-:W-:Y:S01]  /*0720*/  LOP3.LUT R12, R21, R26, RZ, 0xfc, !PT ;  /* 0x0000001a150c7212 */ /* 0x000fe200078efcff */
[----:B------:R-:W-:-:S03]  /*0730*/  UIADD3 UR4, UPT, UPT, UR6, 0x60, URZ ;  /* 0x0000006006047890 */ /* 0x000fc6000fffe0ff */
[----:B------:R-:W-:-:S03]  /*0740*/  ISETP.GE.U32.AND P2, PT, R12, 0x1000, PT ;  /* 0x000010000c00780c */ /* 0x000fc60003f46070 */
[----:B------:R-:W-:-:S04]  /*0750*/  ISETP.LE.U32.AND P1, PT, R24, UR4, PT ;  /* 0x0000000418007c0c */ /* 0x000fc8000bf23070 */
[----:B------:R-:W-:-:S06]  /*0760*/  ISETP.LT.U32.AND P1, PT, R27, 0x1000, !P1 ;  /* 0x000010001b00780c */ /* 0x000fcc0004f21070 */
[----:B------:R-:W0:Y:S07]  /*0770*/  @!P2 LDC.64 R12, c[0x0][0x388] ;  /* 0x0000e200ff0cab82 */ /* 0x000e2e0000000a00 */
        /* <DEDUP_REMOVED lines=9> */
.L_x_11:
[----:B------:R-:W-:Y:S05]  /*0810*/  BSYNC.RECONVERGENT B0 ;  /* 0x0000000000007941 */ /* 0x000fea0003800200 */
.L_x_10:
        /* <DEDUP_REMOVED lines=25> */
.L_x_13:
[----:B------:R-:W-:Y:S05]  /*09b0*/  BSYNC.RECONVERGENT B0 ;  /* 0x0000000000007941 */ /* 0x000fea0003800200 */
.L_x_12:
[----:B------:R-:W-:Y:S01]  /*09c0*/  BAR.SYNC.DEFER_BLOCKING 0x0 ;  /* 0x0000000000007b1d */ /* 0x000fe20000010000 */
[----:B------:R-:W-:Y:S01]  /*09d0*/  UIADD3 UR6, UPT, UPT, UR6, 0x40, URZ ;  /* 0x0000004006067890 */ /* 0x000fe2000fffe0ff */
[----:B------:R-:W-:Y:S01]  /*09e0*/  IADD3 R32, P1, PT, R32, 0x80, RZ ;  /* 0x0000008020207810 */ /* 0x000fe20007f3e0ff */
[----:B------:R-:W-:Y:S02]  /*09f0*/  VIADD R22, R22, 0x40000 ;  /* 0x0004000016167836 */ /* 0x000fe40000000000 */
[----:B------:R-:W-:Y:S01]  /*0a00*/  UISETP.GE.U32.AND UP0, UPT, UR6, 0xfc0, UPT ;  /* 0x00000fc00600788c */ /* 0x000fe2000bf06070 */
[----:B------:R-:W-:Y:S02]  /*0a10*/  VIADD R21, R21, 0x40 ;  /* 0x0000004015157836 */ /* 0x000fe40000000000 */
[----:B------:R-:W-:Y:S02]  /*0a20*/  IMAD.X R33, RZ, RZ, R33, P1 ;  /* 0x000000ffff217224 */ /* 0x000fe400008e0621 */
[----:B------:R-:W-:Y:S01]  /*0a30*/  VIADD R23, R23, 0x40 ;  /* 0x0000004017177836 */ /* 0x000fe20000000000 */
[----:B0-----:R-:W-:Y:S04]  /*0a40*/  LDSM.16.M88.4 R12, [R30] ;  /* 0x000000001e0c783b */ /* 0x001fe80000000200 */
[----:B------:R-:W0:Y:S02]  /*0a50*/  LDSM.16.M88.4 R16, [R28] ;  /* 0x000000001c10783b */ /* 0x000e240000000200 */
[C---:B0-----:R-:W-:Y:S08]  /*0a60*/  HMMA.16816.F32 R4, R12.reuse, R16, R4 ;  /* 0x000000100c04723c */ /* 0x041ff00000001804 */
[----:B------:R-:W-:Y:S01]  /*0a70*/  HMMA.16816.F32 R8, R12, R18, R8 ;  /* 0x000000120c08723c */ /* 0x000fe20000001808 */
[----:B------:R-:W-:Y:S06]  /*0a80*/  BAR.SYNC.DEFER_BLOCKING 0x0 ;  /* 0x0000000000007b1d */ /* 0x000fec0000010000 */
[----:B------:R-:W-:-:S13]  /*0a90*/  BRA.U !UP0, `(.L_x_14) ;  /* 0xfffffff508e47547 */ /* 0x000fda000b83ffff */
[----:B------:R-:W-:-:S04]  /*0aa0*/  ISETP.GT.AND P1, PT, R29, 0xfff, PT ;  /* 0x00000fff1d00780c */ /* 0x000fc80003f24270 */
[----:B------:R-:W-:-:S13]  /*0ab0*/  ISETP.GT.U32.OR P1, PT, R20, 0xff, P1 ;  /* 0x000000ff1400780c */ /* 0x000fda0000f24470 */
[----:B------:R-:W-:Y:S05]  /*0ac0*/  @P1 EXIT ;  /* 0x000000000000194d */ /* 0x000fea0003800000 */
[----:B------:R-:W-:Y:S01]  /*0ad0*/  UIADD3 UR4, UPT, UPT, UR7, 0x400, URZ ;  /* 0x0000040007047890 */ /* 0x000fe2000fffe0ff */
[----:B------:R-:W-:Y:S02]  /*0ae0*/  SHF.R.U32.HI R12, RZ, 0x2, R2 ;  /* 0x00000002ff0c7819 */ /* 0x000fe40000011602 */
[----:B------:R-:W-:Y:S01]  /*0af0*/  LOP3.LUT R13, R2, 0x3, RZ, 0xc0, !PT ;  /* 0x00000003020d7812 */ /* 0x000fe200078ec0ff */
[----:B------:R-:W-:Y:S01]  /*0b00*/  ULEA UR4, UR10, UR4, 0x18 ;  /* 0x000000040a047291 */ /* 0x000fe2000f8ec0ff */
[----:B------:R-:W-:-:S03]  /*0b10*/  LOP3.LUT R27, R27, R26, RZ, 0xfc, !PT ;  /* 0x0000001a1b1b7212 */ /* 0x000fc600078efcff */
[----:B------:R-:W-:Y:S01]  /*0b20*/  IMAD R12, R12, 0x8, R13 ;  /* 0x000000080c0c7824 */ /* 0x000fe200078e020d */
[----:B------:R-:W-:-:S04]  /*0b30*/  ISETP.GT.U32.OR P0, PT, R27, 0xfff, P0 ;  /* 0x00000fff1b00780c */ /* 0x000fc80000704470 */
[----:B------:R-:W-:-:S05]  /*0b40*/  LEA R12, R12, UR4, 0x3 ;  /* 0x000000040c0c7c11 */ /* 0x000fca000f8e18ff */
[----:B------:R0:W-:Y:S04]  /*0b50*/  STS.64 [R12], R4 ;  /* 0x000000040c007388 */ /* 0x0001e80000000a00 */
[----:B------:R0:W-:Y:S04]  /*0b60*/  STS.64 [R12+0x200], R6 ;  /* 0x000200060c007388 */ /* 0x0001e80000000a00 */
[----:B------:R0:W-:Y:S04]  /*0b70*/  STS.64 [R12+0x20], R8 ;  /* 0x000020080c007388 */ /* 0x0001e80000000a00 */
[----:B------:R0:W-:Y:S01]  /*0b80*/  STS.64 [R12+0x220], R10 ;  /* 0x0002200a0c007388 */ /* 0x0001e20000000a00 */
[----:B------:R-:W-:Y:S06]  /*0b90*/  BAR.SYNC.DEFER_BLOCKING 0x0 ;  /* 0x0000000000007b1d */ /* 0x000fec0000010000 */
[----:B------:R-:W-:Y:S05]  /*0ba0*/  @P0 EXIT ;  /* 0x000000000000094d */ /* 0x000fea0003800000 */
[----:B------:R-:W-:Y:S01]  /*0bb0*/  LEA R3, R3, UR4, 0x6 ;  /* 0x0000000403037c11 */ /* 0x000fe2000f8e30ff */
[----:B0-----:R-:W0:Y:S04]  /*0bc0*/  S2R R7, SR_TID.Y ;  /* 0x0000000000077919 */ /* 0x001e280000002200 */
[----:B------:R-:W-:Y:S02]  /*0bd0*/  IMAD R0, R0, 0x4, R3 ;  /* 0x0000000400007824 */ /* 0x000fe400078e0203 */
[----:B------:R-:W1:Y:S03]  /*0be0*/  LDC.64 R2, c[0x0][0x390] ;  /* 0x0000e400ff027b82 */ /* 0x000e660000000a00 */
[----:B------:R-:W2:Y:S01]  /*0bf0*/  LDS R5, [R0] ;  /* 0x0000000000057984 */ /* 0x000ea20000000800 */
[----:B0-----:R-:W-:-:S04]  /*0c00*/  IMAD R7, R20, 0x10, R7 ;  /* 0x0000001014077824 */ /* 0x001fc800078e0207 */
[----:B------:R-:W-:-:S04]  /*0c10*/  IMAD.SHL.U32 R7, R7, 0x1000, RZ ;  /* 0x0000100007077824 */ /* 0x000fc800078e00ff */
[----:B------:R-:W-:-:S04]  /*0c20*/  IMAD.IADD R7, R7, 0x1, R26 ;  /* 0x0000000107077824 */ /* 0x000fc800078e021a */
[----:B-1----:R-:W-:-:S05]  /*0c30*/  IMAD.WIDE.U32 R2, R7, 0x4, R2 ;  /* 0x0000000407027825 */ /* 0x002fca00078e0002 */
[----:B--2---:R-:W-:Y:S01]  /*0c40*/  STG.E desc[UR8][R2.64], R5 ;  /* 0x0000000502007986 */ /* 0x004fe2000c101908 */
[----:B------:R-:W-:Y:S05]  /*0c50*/  EXIT ;  /* 0x000000000000794d */ /* 0x000fea0003800000 */
.L_x_15:
        /* <DEDUP_REMOVED lines=10> */
.L_x_17:


//--------------------- .nv.shared._Z13matmul_sharedP6__halfS0_Pf --------------------------
	.section	.nv.shared._Z13matmul_sharedP6__halfS0_Pf,"aw",@nobits
	.sectionflags	@""
	.align	2
.nv.shared._Z13matmul_sharedP6__halfS0_Pf:
	.zero		2048


//--------------------- .nv.shared.reserved.0     --------------------------
	.section	.nv.shared.reserved.0,"aw",@nobits
	.weak		__nv_reservedSMEM_offset_0_alias
	.size		__nv_reservedSMEM_offset_0_alias, 0, 64
	.other		__nv_reservedSMEM_offset_0_alias,@"STO_CUDA_RESERVED_SHARED STV_DEFAULT"
__nv_reservedSMEM_offset_0_alias:
	.zero		0
	.zero		64


//--------------------- .nv.shared._Z17matmul_tensorcoreP6__halfS0_Pf --------------------------
	.section	.nv.shared._Z17matmul_tensorcoreP6__halfS0_Pf,"aw",@nobits
	.sectionflags	@""
	.align	4
.nv.shared._Z17matmul_tensorcoreP6__halfS0_Pf:
	.zero		3072


//--------------------- .nv.constant0._Z13matmul_sharedP6__halfS0_Pf --------------------------
	.section	.nv.constant0._Z13matmul_sharedP6__halfS0_Pf,"a",@progbits
	.sectionflags	@""
	.align	4
.nv.constant0._Z13matmul_sharedP6__halfS0_Pf:
	.zero		920


//--------------------- .nv.constant0._Z17matmul_tensorcoreP6__halfS0_Pf --------------------------
	.section	.nv.constant0._Z17matmul_tensorcoreP6__halfS0_Pf,"a",@progbits
	.sectionflags	@""
	.align	4
.nv.constant0._Z17matmul_tensorcoreP6__halfS0_Pf:
	.zero		920


//--------------------- SYMBOLS --------------------------

	.type		.nv.reservedSmem.offset0,@object
	.size		.nv.reservedSmem.offset0,0x4
	.type		.nv.reservedSmem.cap,@object
	.size		.nv.reservedSmem.cap,0x4
